	.target	sm_86

	.elftype	@"ET_EXEC"


//--------------------- .note.nv.tkinfo           --------------------------
	.section	.note.nv.tkinfo,"",@"SHT_NOTE"
	.sectionflags	@"SHF_NOTE_NV_TKINFO"
	.tkinfo
        /*0018*/ 	.word	0x00000002
        /*0030*/ 	.string	""
        /*0030*/ 	.string	"ptxas"
        /*0030*/ 	.string	"Cuda compilation tools, release 13.1, V13.1.80"
        /*0030*/ 	.string	"Build cuda_13.1.r13.1/compiler.36836380_0"
        /*0030*/ 	.string	"-v  -arch sm_86 "



//--------------------- .note.nv.cuinfo           --------------------------
	.section	.note.nv.cuinfo,"",@"SHT_NOTE"
	.sectionflags	@"SHF_NOTE_NV_CUINFO"
        /*0018*/ 	.short	0x0002
        /*001a*/ 	.short	0x0050
        /*001c*/ 	.short	0x0083
	.zero		2


//--------------------- .nv.info                  --------------------------
	.section	.nv.info,"",@"SHT_CUDA_INFO"
	.align	4


	//----- nvinfo : EIATTR_REGCOUNT
	.align		4
        /*0000*/ 	.byte	0x04, 0x2f
        /*0002*/ 	.short	(.L_3 - .L_2)
	.align		4
.L_2:
        /*0004*/ 	.word	index@(gemm_mma_kernel)
        /*0008*/ 	.word	0x0000006c


	//----- nvinfo : EIATTR_FRAME_SIZE
	.align		4
.L_3:
        /*000c*/ 	.byte	0x04, 0x11
        /*000e*/ 	.short	(.L_5 - .L_4)
	.align		4
.L_4:
        /*0010*/ 	.word	index@(gemm_mma_kernel)
        /*0014*/ 	.word	0x00000010


	//----- nvinfo : EIATTR_MIN_STACK_SIZE
	.align		4
.L_5:
        /*0018*/ 	.byte	0x04, 0x12
        /*001a*/ 	.short	(.L_7 - .L_6)
	.align		4
.L_6:
        /*001c*/ 	.word	index@(gemm_mma_kernel)
        /*0020*/ 	.word	0x00000010
.L_7:


//--------------------- .nv.info.gemm_mma_kernel  --------------------------
	.section	.nv.info.gemm_mma_kernel,"",@"SHT_CUDA_INFO"
	.sectionflags	@""
	.align	4


	//----- nvinfo : EIATTR_CUDA_API_VERSION
	.align		4
        /*0000*/ 	.byte	0x04, 0x37
        /*0002*/ 	.short	(.L_9 - .L_8)
.L_8:
        /*0004*/ 	.word	0x00000083


	//----- nvinfo : EIATTR_SW2861232_WAR
	.align		4
.L_9:
        /*0008*/ 	.byte	0x01, 0x35
	.zero		2


	//----- nvinfo : EIATTR_PARAM_CBANK
	.align		4
        /*000c*/ 	.byte	0x04, 0x0a
        /*000e*/ 	.short	(.L_11 - .L_10)
	.align		4
.L_10:
        /*0010*/ 	.word	index@(.nv.constant0.gemm_mma_kernel)
        /*0014*/ 	.short	0x0160
        /*0016*/ 	.short	0x0024


	//----- nvinfo : EIATTR_CBANK_PARAM_SIZE
	.align		4
.L_11:
        /*0018*/ 	.byte	0x03, 0x19
        /*001a*/ 	.short	0x0024


	//----- nvinfo : EIATTR_KPARAM_INFO
	.align		4
        /*001c*/ 	.byte	0x04, 0x17
        /*001e*/ 	.short	(.L_13 - .L_12)
.L_12:
        /*0020*/ 	.word	0x00000000
        /*0024*/ 	.short	0x0005
        /*0026*/ 	.short	0x0020
        /*0028*/ 	.byte	0x00, 0xf0, 0x11, 0x00


	//----- nvinfo : EIATTR_KPARAM_INFO
	.align		4
.L_13:
        /*002c*/ 	.byte	0x04, 0x17
        /*002e*/ 	.short	(.L_15 - .L_14)
.L_14:
        /*0030*/ 	.word	0x00000000
        /*0034*/ 	.short	0x0004
        /*0036*/ 	.short	0x001c
        /*0038*/ 	.byte	0x00, 0xf0, 0x11, 0x00


	//----- nvinfo : EIATTR_KPARAM_INFO
	.align		4
.L_15:
        /*003c*/ 	.byte	0x04, 0x17
        /*003e*/ 	.short	(.L_17 - .L_16)
.L_16:
        /*0040*/ 	.word	0x00000000
        /*0044*/ 	.short	0x0003
        /*0046*/ 	.short	0x0018
        /*0048*/ 	.byte	0x00, 0xf0, 0x11, 0x00


	//----- nvinfo : EIATTR_KPARAM_INFO
	.align		4
.L_17:
        /*004c*/ 	.byte	0x04, 0x17
        /*004e*/ 	.short	(.L_19 - .L_18)
.L_18:
        /*0050*/ 	.word	0x00000000
        /*0054*/ 	.short	0x0002
        /*0056*/ 	.short	0x0010
        /*0058*/ 	.byte	0x00, 0xf0, 0x21, 0x00


	//----- nvinfo : EIATTR_KPARAM_INFO
	.align		4
.L_19:
        /*005c*/ 	.byte	0x04, 0x17
        /*005e*/ 	.short	(.L_21 - .L_20)
.L_20:
        /*0060*/ 	.word	0x00000000
        /*0064*/ 	.short	0x0001
        /*0066*/ 	.short	0x0008
        /*0068*/ 	.byte	0x00, 0xf0, 0x21, 0x00


	//----- nvinfo : EIATTR_KPARAM_INFO
	.align		4
.L_21:
        /*006c*/ 	.byte	0x04, 0x17
        /*006e*/ 	.short	(.L_23 - .L_22)
.L_22:
        /*0070*/ 	.word	0x00000000
        /*0074*/ 	.short	0x0000
        /*0076*/ 	.short	0x0000
        /*0078*/ 	.byte	0x00, 0xf0, 0x21, 0x00


	//----- nvinfo : EIATTR_WMMA_USED
	.align		4
.L_23:
        /*007c*/ 	.byte	0x01, 0x2b
	.zero		2


	//----- nvinfo : EIATTR_MAXREG_COUNT
	.align		4
        /*0080*/ 	.byte	0x03, 0x1b
        /*0082*/ 	.short	0x00a8


	//----- nvinfo : EIATTR_NUM_BARRIERS
	.align		4
        /*0084*/ 	.byte	0x02, 0x4c
        /*0086*/ 	.byte	0x01
	.zero		1


	//----- nvinfo : EIATTR_EXTERNS
	.align		4
        /*0088*/ 	.byte	0x04, 0x0f
        /*008a*/ 	.short	(.L_25 - .L_24)


	//   ....[0]....
	.align		4
.L_24:
        /*008c*/ 	.word	index@(vprintf)


	//----- nvinfo : EIATTR_MERCURY_ISA_VERSION
	.align		4
.L_25:
        /*0090*/ 	.byte	0x03, 0x5f
        /*0092*/ 	.short	0x0000


	//----- nvinfo : EIATTR_SYSCALL_OFFSETS
	.align		4
        /*0094*/ 	.byte	0x04, 0x46
        /*0096*/ 	.short	(.L_27 - .L_26)


	//   ....[0]....
.L_26:
        /*0098*/ 	.word	0x000006d0


	//   ....[1]....
        /*009c*/ 	.word	0x00000de0


	//   ....[2]....
        /*00a0*/ 	.word	0x00001570


	//   ....[3]....
        /*00a4*/ 	.word	0x00002e70


	//----- nvinfo : EIATTR_INSTR_REG_MAP
	.align		4
.L_27:
        /*00a8*/ 	.byte	0x04, 0x40
        /*00aa*/ 	.short	(.L_29 - .L_28)
.L_28:
        /*00ac*/ 	.word	0x000006f0
        /*00b0*/ 	.byte	0x02
        /*00b1*/ 	.byte	0x02
        /*00b2*/ 	.short	0x0012
        /*00b4*/ 	.word	0xffffffff
        /*00b8*/ 	.byte	0xc0, 0x07, 0x00, 0x00, 0x02, 0x02, 0x12, 0x00, 0xff, 0xff, 0xff, 0xff, 0x00, 0x0e, 0x00, 0x00
        /*00c8*/ 	.byte	0x02, 0x02, 0x17, 0x00, 0xff, 0xff, 0xff, 0xff, 0xd0, 0x0e, 0x00, 0x00, 0x02, 0x02, 0x17, 0x00
        /*00d8*/ 	.byte	0xff, 0xff, 0xff, 0xff, 0xb0, 0x15, 0x00, 0x00, 0x02, 0x02, 0x13, 0x00, 0xff, 0xff, 0xff, 0xff
        /*00e8*/ 	.byte	0x20, 0x16, 0x00, 0x00, 0x02, 0x02, 0x13, 0x00, 0xff, 0xff, 0xff, 0xff, 0xe0, 0x2e, 0x00, 0x00
        /*00f8*/ 	.byte	0x02, 0x02, 0x30, 0x00, 0xff, 0xff, 0xff, 0xff, 0x40, 0x2f, 0x00, 0x00, 0x02, 0x02, 0x30, 0x00
        /*0108*/ 	.byte	0xff, 0xff, 0xff, 0xff


	//----- nvinfo : EIATTR_MBARRIER_INSTR_OFFSETS
	.align		4
.L_29:
        /*010c*/ 	.byte	0x04, 0x39
        /*010e*/ 	.short	(.L_31 - .L_30)


	//   ....[0]....
.L_30:
        /*0110*/ 	.word	0x000000c0
        /*0114*/ 	.word	0x000000ff
        /*0118*/ 	.word	0x00000000
        /*011c*/ 	.short	0x0100
        /*011e*/ 	.byte	0x3f
	.zero		1


	//   ....[1]....
        /*0120*/ 	.word	0x000000d0
        /*0124*/ 	.word	0x000000ff
        /*0128*/ 	.word	0x00000008
        /*012c*/ 	.short	0x0100
        /*012e*/ 	.byte	0x3f
	.zero		1


	//   ....[2]....
        /*0130*/ 	.word	0x000000e0
        /*0134*/ 	.word	0x000000ff
        /*0138*/ 	.word	0x00000010
        /*013c*/ 	.short	0x0100
        /*013e*/ 	.byte	0x3f
	.zero		1


	//   ....[3]....
        /*0140*/ 	.word	0x000000f0
        /*0144*/ 	.word	0x000000ff
        /*0148*/ 	.word	0x00000018
        /*014c*/ 	.short	0x0100
        /*014e*/ 	.byte	0x3f
	.zero		1


	//   ....[4]....
        /*0150*/ 	.word	0x000006f0
        /*0154*/ 	.word	0x000000ff
        /*0158*/ 	.word	0x00000004
        /*015c*/ 	.short	0x0105
        /*015e*/ 	.byte	0x3f
	.zero		1


	//   ....[5]....
        /*0160*/ 	.word	0x000007c0
        /*0164*/ 	.word	0x000000ff
        /*0168*/ 	.word	0x00000004
        /*016c*/ 	.short	0x0105
        /*016e*/ 	.byte	0x3f
	.zero		1


	//   ....[6]....
        /*0170*/ 	.word	0x00000c70
        /*0174*/ 	.word	0x000000ff
        /*0178*/ 	.word	0x00000010
        /*017c*/ 	.short	0x0101
        /*017e*/ 	.byte	0x3f
	.zero		1


	//   ....[7]....
        /*0180*/ 	.word	0x00000e00
        /*0184*/ 	.word	0x000000ff
        /*0188*/ 	.word	0x0000000c
        /*018c*/ 	.short	0x0105
        /*018e*/ 	.byte	0x3f
	.zero		1


	//   ....[8]....
        /*0190*/ 	.word	0x00000ed0
        /*0194*/ 	.word	0x000000ff
        /*0198*/ 	.word	0x0000000c
        /*019c*/ 	.short	0x0105
        /*019e*/ 	.byte	0x3f
	.zero		1


	//   ....[9]....
        /*01a0*/ 	.word	0x00001380
        /*01a4*/ 	.word	0x000000ff
        /*01a8*/ 	.word	0x00000018
        /*01ac*/ 	.short	0x0101
        /*01ae*/ 	.byte	0x3f
	.zero		1


	//   ....[10]....
        /*01b0*/ 	.word	0x000015b0
        /*01b4*/ 	.word	0x00000000
        /*01b8*/ 	.word	0x00000004
        /*01bc*/ 	.short	0x0105
        /*01be*/ 	.byte	0x3f
	.zero		1


	//   ....[11]....
        /*01c0*/ 	.word	0x00001620
        /*01c4*/ 	.word	0x00000000
        /*01c8*/ 	.word	0x00000004
        /*01cc*/ 	.short	0x0105
        /*01ce*/ 	.byte	0x3f
	.zero		1


	//   ....[12]....
        /*01d0*/ 	.word	0x00001d00
        /*01d4*/ 	.word	0x00000000
        /*01d8*/ 	.word	0x00000010
        /*01dc*/ 	.short	0x0101
        /*01de*/ 	.byte	0x3f
	.zero		1


	//   ....[13]....
        /*01e0*/ 	.word	0x00002ee0
        /*01e4*/ 	.word	0x00000000
        /*01e8*/ 	.word	0x00000004
        /*01ec*/ 	.short	0x0105
        /*01ee*/ 	.byte	0x3f
	.zero		1


	//   ....[14]....
        /*01f0*/ 	.word	0x00002f40
        /*01f4*/ 	.word	0x00000000
        /*01f8*/ 	.word	0x00000004
        /*01fc*/ 	.short	0x0105
        /*01fe*/ 	.byte	0x3f
	.zero		1


	//   ....[15]....
        /*0200*/ 	.word	0x00004460
        /*0204*/ 	.word	0x00000013
        /*0208*/ 	.word	0x00000000
        /*020c*/ 	.short	0x0101
        /*020e*/ 	.byte	0x3f
	.zero		1


	//----- nvinfo : EIATTR_NUM_MBARRIERS
	.align		4
.L_31:
        /*0210*/ 	.byte	0x03, 0x38
        /*0212*/ 	.short	0x0004


	//----- nvinfo : EIATTR_EXIT_INSTR_OFFSETS
	.align		4
        /*0214*/ 	.byte	0x04, 0x1c
        /*0216*/ 	.short	(.L_33 - .L_32)


	//   ....[0]....
.L_32:
        /*0218*/ 	.word	0x00002740


	//   ....[1]....
        /*021c*/ 	.word	0x00002880


	//   ....[2]....
        /*0220*/ 	.word	0x000028b0


	//   ....[3]....
        /*0224*/ 	.word	0x000044a0


	//----- nvinfo : EIATTR_MAX_THREADS
	.align		4
.L_33:
        /*0228*/ 	.byte	0x04, 0x05
        /*022a*/ 	.short	(.L_35 - .L_34)
.L_34:
        /*022c*/ 	.word	0x00000120
        /*0230*/ 	.word	0x00000001
        /*0234*/ 	.word	0x00000001


	//----- nvinfo : EIATTR_CRS_STACK_SIZE
	.align		4
.L_35:
        /*0238*/ 	.byte	0x04, 0x1e
        /*023a*/ 	.short	(.L_37 - .L_36)
.L_36:
        /*023c*/ 	.word	0x00000000
.L_37:


//--------------------- .nv.callgraph             --------------------------
	.section	.nv.callgraph,"",@"SHT_CUDA_CALLGRAPH"
	.align	4
	.sectionentsize	8
	.align		4
        /*0000*/ 	.word	0x00000000
	.align		4
        /*0004*/ 	.word	0xffffffff
	.align		4
        /*0008*/ 	.word	index@(gemm_mma_kernel)
	.align		4
        /*000c*/ 	.word	index@(vprintf)
	.align		4
        /*0010*/ 	.word	0x00000000
	.align		4
        /*0014*/ 	.word	0xfffffffe
	.align		4
        /*0018*/ 	.word	0x00000000
	.align		4
        /*001c*/ 	.word	0xfffffffd
	.align		4
        /*0020*/ 	.word	0x00000000
	.align		4
        /*0024*/ 	.word	0xfffffffc


//--------------------- .nv.rel.action            --------------------------
	.section	.nv.rel.action,"",@"SHT_CUDA_RELOCINFO"
	.align	8
	.sectionentsize	8
        /*0000*/ 	.byte	0x73, 0x00, 0x00, 0x00, 0x00, 0x00, 0x00, 0x00, 0x00, 0x00, 0x00, 0x11, 0x25, 0x00, 0x05, 0x36


//--------------------- .nv.constant4             --------------------------
	.section	.nv.constant4,"a",@progbits
	.align	8
	.align		8
.nv.constant4:
        /*0000*/ 	.dword	vprintf
	.align		8
        /*0008*/ 	.dword	$str
	.align		8
        /*0010*/ 	.dword	$str$1


//--------------------- .nv.constant0.gemm_mma_kernel --------------------------
	.section	.nv.constant0.gemm_mma_kernel,"a",@progbits
	.sectionflags	@""
	.align	4
.nv.constant0.gemm_mma_kernel:
	.zero		388


//--------------------- .text.gemm_mma_kernel     --------------------------
	.section	.text.gemm_mma_kernel,"ax",@progbits
	.sectioninfo	@"SHI_REGISTERS=108"
	.align	128
        .global         gemm_mma_kernel
        .type           gemm_mma_kernel,@function
        .size           gemm_mma_kernel,(.L_x_61 - gemm_mma_kernel)
        .other          gemm_mma_kernel,@"STO_CUDA_ENTRY STV_DEFAULT"
gemm_mma_kernel:
.text.gemm_mma_kernel:
[----:B------:R-:W-:-:S04]  /*0000*/  IMAD.MOV.U32 R1, RZ, RZ, c[0x0][0x28] ;  /* 0x00000a00ff017624 */ /* 0x000fc800078e00ff */
[----:B------:R-:W1:Y:S01]  /*0010*/  S2R R22, SR_TID.X ;  /* 0x0000000000167919 */ /* 0x000e620000002100 */
[----:B------:R-:W-:Y:S01]  /*0020*/  IADD3 R1, R1, -0x10, RZ ;  /* 0xfffffff001017810 */ /* 0x000fe20007ffe0ff */
[----:B------:R-:W-:-:S03]  /*0030*/  ULDC.64 UR36, c[0x0][0x118] ;  /* 0x0000460000247ab9 */ /* 0x000fc60000000a00 */
[----:B------:R-:W-:-:S05]  /*0040*/  IADD3 R17, P1, R1, c[0x0][0x20], RZ ;  /* 0x0000080001117a10 */ /* 0x000fca0007f3e0ff */
[----:B------:R-:W-:Y:S01]  /*0050*/  IMAD.X R16, RZ, RZ, c[0x0][0x24], P1 ;  /* 0x00000900ff107624 */ /* 0x000fe200008e06ff */
[----:B-1----:R-:W-:-:S04]  /*0060*/  ISETP.NE.AND P0, PT, R22, RZ, PT ;  /* 0x000000ff1600720c */ /* 0x002fc80003f05270 */
[----:B------:R-:W-:-:S09]  /*0070*/  P2R R0, PR, RZ, 0x1 ;  /* 0x00000001ff007803 */ /* 0x000fd20000000000 */
[----:B------:R-:W-:Y:S02]  /*0080*/  @!P0 IMAD.MOV.U32 R2, RZ, RZ, 0x3fffffe0 ;  /* 0x3fffffe0ff028424 */ /* 0x000fe400078e00ff */
[----:B------:R-:W-:Y:S02]  /*0090*/  @!P0 IMAD.MOV.U32 R3, RZ, RZ, 0x7fffffe0 ;  /* 0x7fffffe0ff038424 */ /* 0x000fe400078e00ff */
[----:B------:R-:W-:Y:S02]  /*00a0*/  @!P0 IMAD.MOV.U32 R4, RZ, RZ, 0x3fffff00 ;  /* 0x3fffff00ff048424 */ /* 0x000fe400078e00ff */
[----:B------:R-:W-:Y:S01]  /*00b0*/  @!P0 IMAD.MOV.U32 R5, RZ, RZ, 0x7fffff00 ;  /* 0x7fffff00ff058424 */ /* 0x000fe200078e00ff */
[----:B------:R1:W-:Y:S04]  /*00c0*/  @!P0 STS.64 [RZ], R2 ;  /* 0x00000002ff008388 */ /* 0x0003e80000000a00 */
[----:B------:R1:W-:Y:S04]  /*00d0*/  @!P0 STS.64 [0x8], R2 ;  /* 0x00000802ff008388 */ /* 0x0003e80000000a00 */
[----:B------:R1:W-:Y:S04]  /*00e0*/  @!P0 STS.64 [0x10], R4 ;  /* 0x00001004ff008388 */ /* 0x0003e80000000a00 */
[----:B------:R1:W-:Y:S04]  /*00f0*/  @!P0 STS.64 [0x18], R4 ;  /* 0x00001804ff008388 */ /* 0x0003e80000000a00 */
[----:B------:R-:W-:Y:S01]  /*0100*/  BAR.SYNC.DEFER_BLOCKING 0x0 ;  /* 0x0000000000007b1d */ /* 0x000fe20000010000 */
[----:B------:R-:W-:-:S13]  /*0110*/  ISETP.GE.AND P0, PT, R22, 0x20, PT ;  /* 0x000000201600780c */ /* 0x000fda0003f06270 */
[----:B------:R-:W-:Y:S05]  /*0120*/  @!P0 BRA `(.L_x_0) ;  /* 0x0000276000008947 */ /* 0x000fea0003800000 */
[----:B-1----:R-:W-:Y:S01]  /*0130*/  IMAD.MOV.U32 R2, RZ, RZ, c[0x0][0x180] ;  /* 0x00006000ff027624 */ /* 0x002fe200078e00ff */
[----:B------:R-:W-:Y:S01]  /*0140*/  SHF.R.S32.HI R3, RZ, 0x1f, R22 ;  /* 0x0000001fff037819 */ /* 0x000fe20000011416 */
[----:B------:R-:W-:Y:S01]  /*0150*/  CS2R R82, SRZ ;  /* 0x0000000000527805 */ /* 0x000fe2000001ff00 */
[----:B------:R-:W-:Y:S01]  /*0160*/  CS2R R42, SRZ ;  /* 0x00000000002a7805 */ /* 0x000fe2000001ff00 */
[----:B------:R-:W-:Y:S01]  /*0170*/  CS2R R90, SRZ ;  /* 0x00000000005a7805 */ /* 0x000fe2000001ff00 */
[----:B------:R-:W-:Y:S01]  /*0180*/  ISETP.GE.AND P0, PT, R2, 0x1, PT ;  /* 0x000000010200780c */ /* 0x000fe20003f06270 */
[----:B------:R-:W-:Y:S01]  /*0190*/  CS2R R36, SRZ ;  /* 0x0000000000247805 */ /* 0x000fe2000001ff00 */
[----:B------:R-:W-:Y:S01]  /*01a0*/  LEA.HI R3, R3, R22, RZ, 0x5 ;  /* 0x0000001603037211 */ /* 0x000fe200078f28ff */
[----:B------:R-:W-:Y:S01]  /*01b0*/  CS2R R32, SRZ ;  /* 0x0000000000207805 */ /* 0x000fe2000001ff00 */
        /* <DEDUP_REMOVED lines=11> */
[----:B------:R-:W-:Y:S01]  /*0270*/  LEA.HI.SX32 R94, R3, 0xffffffff, 0x1b ;  /* 0xffffffff035e7811 */ /* 0x000fe200078fdaff */
[----:B------:R-:W-:Y:S05]  /*0280*/  @!P0 BRA `(.L_x_1) ;  /* 0x00001a8000008947 */ /* 0x000fea0003800000 */
[C---:B------:R-:W-:Y:S01]  /*0290*/  IADD3 R0, R2.reuse, 0x1f, RZ ;  /* 0x0000001f02007810 */ /* 0x040fe20007ffe0ff */
[----:B------:R-:W-:Y:S01]  /*02a0*/  IMAD.MOV.U32 R92, RZ, RZ, RZ ;  /* 0x000000ffff5c7224 */ /* 0x000fe200078e00ff */
[----:B------:R-:W-:Y:S01]  /*02b0*/  ISETP.GE.AND P0, PT, R2, 0x21, PT ;  /* 0x000000210200780c */ /* 0x000fe20003f06270 */
[----:B------:R-:W-:Y:S01]  /*02c0*/  IMAD.MOV.U32 R2, RZ, RZ, RZ ;  /* 0x000000ffff027224 */ /* 0x000fe200078e00ff */
[----:B------:R-:W-:Y:S01]  /*02d0*/  SHF.R.S32.HI R3, RZ, 0x1f, R0 ;  /* 0x0000001fff037819 */ /* 0x000fe20000011400 */
[----:B------:R-:W-:Y:S01]  /*02e0*/  CS2R R88, SRZ ;  /* 0x0000000000587805 */ /* 0x000fe2000001ff00 */
[----:B------:R-:W-:Y:S01]  /*02f0*/  IMAD.MOV.U32 R24, RZ, RZ, RZ ;  /* 0x000000ffff187224 */ /* 0x000fe200078e00ff */
[----:B------:R-:W-:Y:S01]  /*0300*/  CS2R R26, SRZ ;  /* 0x00000000001a7805 */ /* 0x000fe2000001ff00 */
[----:B------:R-:W-:Y:S01]  /*0310*/  LEA.HI R3, R3, R0, RZ, 0x5 ;  /* 0x0000000003037211 */ /* 0x000fe200078f28ff */
[----:B------:R-:W-:Y:S01]  /*0320*/  IMAD.MOV.U32 R28, RZ, RZ, RZ ;  /* 0x000000ffff1c7224 */ /* 0x000fe200078e00ff */
[----:B------:R-:W-:Y:S01]  /*0330*/  CS2R R30, SRZ ;  /* 0x00000000001e7805 */ /* 0x000fe2000001ff00 */
[----:B------:R-:W-:Y:S01]  /*0340*/  IMAD.MOV.U32 R32, RZ, RZ, RZ ;  /* 0x000000ffff207224 */ /* 0x000fe200078e00ff */
[----:B------:R-:W-:Y:S01]  /*0350*/  SHF.R.S32.HI R3, RZ, 0x5, R3 ;  /* 0x00000005ff037819 */ /* 0x000fe20000011403 */
[----:B------:R-:W-:Y:S01]  /*0360*/  CS2R R34, SRZ ;  /* 0x0000000000227805 */ /* 0x000fe2000001ff00 */
[----:B------:R-:W-:Y:S01]  /*0370*/  IMAD.MOV.U32 R36, RZ, RZ, RZ ;  /* 0x000000ffff247224 */ /* 0x000fe200078e00ff */
[----:B------:R-:W-:Y:S01]  /*0380*/  CS2R R38, SRZ ;  /* 0x0000000000267805 */ /* 0x000fe2000001ff00 */
[----:B------:R-:W-:Y:S01]  /*0390*/  IMNMX R3, R3, 0x1, !PT ;  /* 0x0000000103037817 */ /* 0x000fe20007800200 */
[----:B------:R-:W-:Y:S01]  /*03a0*/  IMAD.MOV.U32 R90, RZ, RZ, RZ ;  /* 0x000000ffff5a7224 */ /* 0x000fe200078e00ff */
[----:B------:R-:W-:Y:S01]  /*03b0*/  CS2R R40, SRZ ;  /* 0x0000000000287805 */ /* 0x000fe2000001ff00 */
[----:B------:R-:W-:Y:S01]  /*03c0*/  IMAD.MOV.U32 R42, RZ, RZ, RZ ;  /* 0x000000ffff2a7224 */ /* 0x000fe200078e00ff */
[----:B------:R-:W-:Y:S01]  /*03d0*/  CS2R R44, SRZ ;  /* 0x00000000002c7805 */ /* 0x000fe2000001ff00 */
[----:B------:R-:W-:Y:S01]  /*03e0*/  IMAD.MOV.U32 R82, RZ, RZ, RZ ;  /* 0x000000ffff527224 */ /* 0x000fe200078e00ff */
[----:B------:R-:W-:Y:S01]  /*03f0*/  CS2R R80, SRZ ;  /* 0x0000000000507805 */ /* 0x000fe2000001ff00 */
[----:B------:R-:W-:Y:S01]  /*0400*/  LOP3.LUT R22, R3, 0x1, RZ, 0xc0, !PT ;  /* 0x0000000103167812 */ /* 0x000fe200078ec0ff */
[----:B------:R-:W-:Y:S05]  /*0410*/  @!P0 BRA `(.L_x_2) ;  /* 0x00000fb000008947 */ /* 0x000fea0003800000 */
[----:B------:R-:W-:Y:S01]  /*0420*/  IMAD.IADD R19, R3, 0x1, -R22 ;  /* 0x0000000103137824 */ /* 0x000fe200078e0a16 */
[----:B------:R-:W-:Y:S01]  /*0430*/  CS2R R88, SRZ ;  /* 0x0000000000587805 */ /* 0x000fe2000001ff00 */
[----:B------:R-:W-:Y:S01]  /*0440*/  IMAD.MOV.U32 R2, RZ, RZ, RZ ;  /* 0x000000ffff027224 */ /* 0x000fe200078e00ff */
        /* <DEDUP_REMOVED lines=13> */
[----:B------:R-:W-:-:S02]  /*0520*/  IMAD.MOV.U32 R42, RZ, RZ, RZ ;  /* 0x000000ffff2a7224 */ /* 0x000fc400078e00ff */
[----:B------:R-:W-:Y:S02]  /*0530*/  IMAD.MOV.U32 R82, RZ, RZ, RZ ;  /* 0x000000ffff527224 */ /* 0x000fe400078e00ff */
.L_x_15:
[----:B------:R-:W1:Y:S01]  /*0540*/  S2R R95, SR_TID.X ;  /* 0x00000000005f7919 */ /* 0x000e620000002100 */
[----:B------:R-:W-:Y:S01]  /*0550*/  YIELD ;  /* 0x0000000000007946 */ /* 0x000fe20003800000 */
[----:B------:R-:W-:Y:S01]  /*0560*/  BSSY B6, `(.L_x_3) ;  /* 0x0000018000067945 */ /* 0x000fe20003800000 */
[----:B-1----:R-:W-:-:S04]  /*0570*/  ISETP.NE.AND P0, PT, R95, 0x20, PT ;  /* 0x000000205f00780c */ /* 0x002fc80003f05270 */
[----:B------:R-:W-:-:S09]  /*0580*/  P2R R0, PR, RZ, 0x1 ;  /* 0x00000001ff007803 */ /* 0x000fd20000000000 */
[----:B------:R-:W-:Y:S05]  /*0590*/  @P0 BRA `(.L_x_4) ;  /* 0x0000014000000947 */ /* 0x000fea0003800000 */
[----:B------:R-:W-:Y:S01]  /*05a0*/  SHF.R.U32.HI R8, RZ, 0x1, R2 ;  /* 0x00000001ff087819 */ /* 0x000fe20000011602 */
[----:B------:R-:W-:Y:S01]  /*05b0*/  IMAD.MOV.U32 R3, RZ, RZ, RZ ;  /* 0x000000ffff037224 */ /* 0x000fe200078e00ff */
[----:B------:R-:W-:Y:S01]  /*05c0*/  MOV R0, 0x0 ;  /* 0x0000000000007802 */ /* 0x000fe20000000f00 */
[----:B------:R-:W-:Y:S01]  /*05d0*/  IMAD.MOV.U32 R9, RZ, RZ, RZ ;  /* 0x000000ffff097224 */ /* 0x000fe200078e00ff */
[----:B------:R-:W-:Y:S01]  /*05e0*/  LOP3.LUT R8, R8, 0x1, RZ, 0xc, !PT ;  /* 0x0000000108087812 */ /* 0x000fe200078e0cff */
[----:B------:R-:W-:Y:S01]  /*05f0*/  IMAD.MOV.U32 R4, RZ, RZ, c[0x4][0x10] ;  /* 0x01000400ff047624 */ /* 0x000fe200078e00ff */
[----:B------:R1:W-:Y:S01]  /*0600*/  STL.64 [R1], R2 ;  /* 0x0000000201007387 */ /* 0x0003e20000100a00 */
[----:B------:R1:W2:Y:S01]  /*0610*/  LDC.64 R10, c[0x4][R0] ;  /* 0x01000000000a7b82 */ /* 0x0002a20000000a00 */
[----:B------:R-:W-:Y:S02]  /*0620*/  IMAD.MOV.U32 R5, RZ, RZ, c[0x4][0x14] ;  /* 0x01000500ff057624 */ /* 0x000fe400078e00ff */
[----:B------:R1:W-:Y:S01]  /*0630*/  STL.64 [R1+0x8], R8 ;  /* 0x0000080801007387 */ /* 0x0003e20000100a00 */
[----:B------:R-:W-:-:S02]  /*0640*/  IMAD.MOV.U32 R6, RZ, RZ, R17 ;  /* 0x000000ffff067224 */ /* 0x000fc400078e0011 */
[----:B------:R-:W-:Y:S02]  /*0650*/  IMAD.MOV.U32 R7, RZ, RZ, R16 ;  /* 0x000000ffff077224 */ /* 0x000fe400078e0010 */
[----:B-1----:R-:W-:Y:S01]  /*0660*/  LEPC R8 ;  /* 0x000000000008734e */ /* 0x002fe20000000000 */
[----:B------:R-:W-:Y:S02]  /*0670*/  MOV R3, 0x6e0 ;  /* 0x000006e000037802 */ /* 0x000fe40000000f00 */
[----:B------:R-:W-:Y:S02]  /*0680*/  MOV R20, 0x660 ;  /* 0x0000066000147802 */ /* 0x000fe40000000f00 */
[----:B------:R-:W-:Y:S02]  /*0690*/  MOV R21, 0x0 ;  /* 0x0000000000157802 */ /* 0x000fe40000000f00 */
[----:B------:R-:W-:Y:S02]  /*06a0*/  MOV R0, 0x0 ;  /* 0x0000000000007802 */ /* 0x000fe40000000f00 */
[----:B------:R-:W-:-:S04]  /*06b0*/  IADD3 R20, P0, P1, -R20, R3, R8 ;  /* 0x0000000314147210 */ /* 0x000fc8000791e108 */
[----:B------:R-:W-:-:S04]  /*06c0*/  IADD3.X R21, ~R0, R21, R9, P0, P1 ;  /* 0x0000001500157210 */ /* 0x000fc800007e2509 */
[----:B--2---:R-:W-:Y:S05]  /*06d0*/  CALL.ABS.NOINC R10 ;  /* 0x000000000a007343 */ /* 0x004fea0003c00000 */
.L_x_4:
[----:B------:R-:W-:Y:S05]  /*06e0*/  BSYNC B6 ;  /* 0x0000000000067941 */ /* 0x000fea0003800000 */
.L_x_3:
[----:B------:R-:W1:Y:S01]  /*06f0*/  LDS R3, [0x4] ;  /* 0x00000400ff037984 */ /* 0x000e620000000800 */
[----:B------:R-:W-:Y:S01]  /*0700*/  SHF.R.U32.HI R18, RZ, 0x1, R2 ;  /* 0x00000001ff127819 */ /* 0x000fe20000011602 */
[----:B------:R-:W-:-:S04]  /*0710*/  IMAD.SHL.U32 R98, R94, 0x400, RZ ;  /* 0x000004005e627824 */ /* 0x000fc800078e00ff */
[----:B------:R-:W-:-:S05]  /*0720*/  IMAD.U32 R18, R18, -0x80000000, RZ ;  /* 0x8000000012127824 */ /* 0x000fca00078e00ff */
[----:B------:R-:W-:-:S04]  /*0730*/  LOP3.LUT R18, R18, 0x80000000, RZ, 0x3c, !PT ;  /* 0x8000000012127812 */ /* 0x000fc800078e3cff */
[----:B-1----:R-:W-:Y:S01]  /*0740*/  LOP3.LUT P0, RZ, R3, 0x80000000, R18, 0x48, !PT ;  /* 0x8000000003ff7812 */ /* 0x002fe20007804812 */
[----:B------:R-:W-:Y:S04]  /*0750*/  NOP ;  /* 0x0000000000007918 */ /* 0x000fe80000000000 */
[----:B------:R-:W-:Y:S01]  /*0760*/  BSSY B0, `(.L_x_5) ;  /* 0x000000b000007945 */ /* 0x000fe20003800000 */
[C---:B------:R-:W-:Y:S02]  /*0770*/  IADD3 R0, R98.reuse, 0x80, RZ ;  /* 0x0000008062007810 */ /* 0x040fe40007ffe0ff */
[----:B------:R-:W-:-:S05]  /*0780*/  IADD3 R3, R98, 0xa0, RZ ;  /* 0x000000a062037810 */ /* 0x000fca0007ffe0ff */
.L_x_8:
[----:B------:R-:W-:Y:S01]  /*0790*/  YIELD ;  /* 0x0000000000007946 */ /* 0x000fe20003800000 */
[----:B------:R-:W-:Y:S01]  /*07a0*/  BSSY B1, `(.L_x_6) ;  /* 0x0000005000017945 */ /* 0x000fe20003800000 */
[----:B------:R-:W-:Y:S05]  /*07b0*/  @P0 BRA `(.L_x_7) ;  /* 0x0000003000000947 */ /* 0x000fea0003800000 */
[----:B------:R-:W1:Y:S02]  /*07c0*/  LDS R5, [0x4] ;  /* 0x00000400ff057984 */ /* 0x000e640000000800 */
[----:B-1----:R-:W-:Y:S02]  /*07d0*/  LOP3.LUT P0, RZ, R5, 0x80000000, R18, 0x48, !PT ;  /* 0x8000000005ff7812 */ /* 0x002fe40007804812 */
[----:B------:R-:W-:Y:S06]  /*07e0*/  NOP ;  /* 0x0000000000007918 */ /* 0x000fec0000000000 */
.L_x_7:
[----:B------:R-:W-:Y:S05]  /*07f0*/  BSYNC B1 ;  /* 0x0000000000017941 */ /* 0x000fea0003800000 */
.L_x_6:
[----:B------:R-:W-:Y:S05]  /*0800*/  @!P0 BRA `(.L_x_8) ;  /* 0xffffff8000008947 */ /* 0x000fea000383ffff */
[----:B------:R-:W-:Y:S05]  /*0810*/  BSYNC B0 ;  /* 0x0000000000007941 */ /* 0x000fea0003800000 */
.L_x_5:
[----:B------:R-:W1:Y:S01]  /*0820*/  S2R R6, SR_LANEID ;  /* 0x0000000000067919 */ /* 0x000e620000000000 */
[----:B------:R-:W-:Y:S01]  /*0830*/  WARPSYNC 0xffffffff ;  /* 0xffffffff00007948 */ /* 0x000fe20003800000 */
[----:B-1----:R-:W-:-:S02]  /*0840*/  SHF.R.U32.HI R4, RZ, 0x3, R6 ;  /* 0x00000003ff047819 */ /* 0x002fc40000011606 */
[----:B------:R-:W-:Y:S02]  /*0850*/  LOP3.LUT R5, R6, 0x7, RZ, 0xc0, !PT ;  /* 0x0000000706057812 */ /* 0x000fe400078ec0ff */
[----:B------:R-:W-:Y:S01]  /*0860*/  SHF.R.U32.HI R6, RZ, 0x4, R6 ;  /* 0x00000004ff067819 */ /* 0x000fe20000011606 */
[----:B------:R-:W-:-:S04]  /*0870*/  IMAD.SHL.U32 R4, R4, 0x8, RZ ;  /* 0x0000000804047824 */ /* 0x000fc800078e00ff */
[----:B------:R-:W-:Y:S01]  /*0880*/  IMAD.SHL.U32 R6, R6, 0x8, RZ ;  /* 0x0000000806067824 */ /* 0x000fe200078e00ff */
[----:B------:R-:W-:-:S05]  /*0890*/  LOP3.LUT R5, R4, 0x8, R5, 0xe2, !PT ;  /* 0x0000000804057812 */ /* 0x000fca00078ee205 */
[C-C-:B------:R-:W-:Y:S02]  /*08a0*/  IMAD R12, R5.reuse, 0x20, R6.reuse ;  /* 0x00000020050c7824 */ /* 0x140fe400078e0206 */
[----:B------:R-:W-:Y:S02]  /*08b0*/  IMAD R5, R5, 0x80, R6 ;  /* 0x0000008005057824 */ /* 0x000fe400078e0206 */
[C---:B------:R-:W-:Y:S02]  /*08c0*/  IMAD.U32 R60, R12.reuse, 0x2, R0 ;  /* 0x000000020c3c7824 */ /* 0x040fe400078e0000 */
[----:B------:R-:W-:Y:S02]  /*08d0*/  IMAD.SHL.U32 R0, R5, 0x2, RZ ;  /* 0x0000000205007824 */ /* 0x000fe400078e00ff */
[----:B------:R-:W-:Y:S02]  /*08e0*/  IMAD.U32 R3, R12, 0x2, R3 ;  /* 0x000000020c037824 */ /* 0x000fe400078e0003 */
[----:B------:R-:W-:Y:S04]  /*08f0*/  LDSM.16.M88.4 R60, [R60] ;  /* 0x000000003c3c783b */ /* 0x000fe80000000200 */
[----:B------:R-:W1:Y:S04]  /*0900*/  LDSM.16.MT88.4 R8, [R0+0x4080] ;  /* 0x004080000008783b */ /* 0x000e680000004200 */
[----:B------:R-:W2:Y:S04]  /*0910*/  LDSM.16.MT88.4 R4, [R0+0x40a0] ;  /* 0x0040a0000004783b */ /* 0x000ea80000004200 */
[----:B------:R-:W3:Y:S04]  /*0920*/  LDSM.16.MT88.4 R84, [R0+0x40c0] ;  /* 0x0040c0000054783b */ /* 0x000ee80000004200 */
[----:B------:R-:W4:Y:S04]  /*0930*/  LDSM.16.MT88.4 R72, [R0+0x4120] ;  /* 0x004120000048783b */ /* 0x000f280000004200 */
[----:B------:R-:W-:Y:S04]  /*0940*/  LDSM.16.MT88.4 R76, [R0+0x4100] ;  /* 0x00410000004c783b */ /* 0x000fe80000004200 */
[----:B------:R-:W-:Y:S04]  /*0950*/  LDSM.16.MT88.4 R68, [R0+0x4140] ;  /* 0x004140000044783b */ /* 0x000fe80000004200 */
[----:B------:R-:W-:Y:S04]  /*0960*/  LDSM.16.MT88.4 R64, [R0+0x4160] ;  /* 0x004160000040783b */ /* 0x000fe80000004200 */
[----:B------:R-:W-:Y:S04]  /*0970*/  LDSM.16.MT88.4 R56, [R0+0x5080] ;  /* 0x005080000038783b */ /* 0x000fe80000004200 */
[----:B------:R-:W-:Y:S04]  /*0980*/  LDSM.16.MT88.4 R52, [R0+0x50a0] ;  /* 0x0050a0000034783b */ /* 0x000fe80000004200 */
[----:B------:R-:W-:Y:S01]  /*0990*/  LDSM.16.MT88.4 R48, [R0+0x50c0] ;  /* 0x0050c0000030783b */ /* 0x000fe20000004200 */
[C---:B-1----:R-:W-:Y:S03]  /*09a0*/  HMMA.16816.F16 R20, R60.reuse, R8, R80 ;  /* 0x000000083c14723c */ /* 0x042fe60000000850 */
[----:B------:R-:W-:Y:S05]  /*09b0*/  LDSM.16.MT88.4 R12, [R0+0x5120] ;  /* 0x00512000000c783b */ /* 0x000fea0000004200 */
[C---:B------:R-:W-:Y:S01]  /*09c0*/  HMMA.16816.F16 R96, R60.reuse, R10, R82 ;  /* 0x0000000a3c60723c */ /* 0x040fe20000000852 */
[----:B------:R-:W1:Y:S04]  /*09d0*/  LDSM.16.MT88.4 R80, [R0+0x40e0] ;  /* 0x0040e0000050783b */ /* 0x000e680000004200 */
[----:B------:R-:W-:Y:S03]  /*09e0*/  LDSM.16.MT88.4 R8, [R0+0x5140] ;  /* 0x005140000008783b */ /* 0x000fe60000004200 */
[C---:B--2---:R-:W-:Y:S01]  /*09f0*/  HMMA.16816.F16 R100, R60.reuse, R4, R44 ;  /* 0x000000043c64723c */ /* 0x044fe2000000082c */
[----:B------:R-:W-:Y:S07]  /*0a00*/  LDSM.16.MT88.4 R44, [R0+0x50e0] ;  /* 0x0050e000002c783b */ /* 0x000fee0000004200 */
[C---:B------:R-:W-:Y:S01]  /*0a10*/  HMMA.16816.F16 R102, R60.reuse, R6, R42 ;  /* 0x000000063c66723c */ /* 0x040fe2000000082a */
[----:B------:R-:W2:Y:S07]  /*0a20*/  LDSM.16.M88.4 R4, [R3] ;  /* 0x000000000304783b */ /* 0x000eae0000000200 */
[C---:B---3--:R-:W-:Y:S01]  /*0a30*/  HMMA.16816.F16 R104, R60.reuse, R84, R40 ;  /* 0x000000543c68723c */ /* 0x048fe20000000828 */
[----:B------:R-:W3:Y:S07]  /*0a40*/  LDSM.16.MT88.4 R40, [R0+0x5100] ;  /* 0x005100000028783b */ /* 0x000eee0000004200 */
[C---:B------:R-:W-:Y:S01]  /*0a50*/  HMMA.16816.F16 R90, R60.reuse, R86, R90 ;  /* 0x000000563c5a723c */ /* 0x040fe2000000085a */
[----:B------:R-:W5:Y:S07]  /*0a60*/  LDSM.16.MT88.4 R84, [R0+0x5160] ;  /* 0x005160000054783b */ /* 0x000f6e0000004200 */
[C---:B----4-:R-:W-:Y:S08]  /*0a70*/  HMMA.16816.F16 R72, R60.reuse, R72, R30 ;  /* 0x000000483c48723c */ /* 0x050ff0000000081e */
[C---:B------:R-:W-:Y:S08]  /*0a80*/  HMMA.16816.F16 R74, R60.reuse, R74, R28 ;  /* 0x0000004a3c4a723c */ /* 0x040ff0000000081c */
[C---:B-1----:R-:W-:Y:S08]  /*0a90*/  HMMA.16816.F16 R80, R60.reuse, R80, R38 ;  /* 0x000000503c50723c */ /* 0x042ff00000000826 */
[C---:B------:R-:W-:Y:S08]  /*0aa0*/  HMMA.16816.F16 R82, R60.reuse, R82, R36 ;  /* 0x000000523c52723c */ /* 0x040ff00000000824 */
[C---:B------:R-:W-:Y:S08]  /*0ab0*/  HMMA.16816.F16 R76, R60.reuse, R76, R34 ;  /* 0x0000004c3c4c723c */ /* 0x040ff00000000822 */
[C---:B------:R-:W-:Y:S08]  /*0ac0*/  HMMA.16816.F16 R78, R60.reuse, R78, R32 ;  /* 0x0000004e3c4e723c */ /* 0x040ff00000000820 */
[C---:B------:R-:W-:Y:S08]  /*0ad0*/  HMMA.16816.F16 R28, R60.reuse, R68, R26 ;  /* 0x000000443c1c723c */ /* 0x040ff0000000081a */
[C---:B------:R-:W-:Y:S08]  /*0ae0*/  HMMA.16816.F16 R30, R60.reuse, R70, R24 ;  /* 0x000000463c1e723c */ /* 0x040ff00000000818 */
[C---:B------:R-:W-:Y:S08]  /*0af0*/  HMMA.16816.F16 R64, R60.reuse, R64, R88 ;  /* 0x000000403c40723c */ /* 0x040ff00000000858 */
[----:B------:R-:W-:Y:S08]  /*0b00*/  HMMA.16816.F16 R66, R60, R66, R92 ;  /* 0x000000423c42723c */ /* 0x000ff0000000085c */
[C---:B--2---:R-:W-:Y:S08]  /*0b10*/  HMMA.16816.F16 R58, R4.reuse, R58, R96 ;  /* 0x0000003a043a723c */ /* 0x044ff00000000860 */
[C---:B------:R-:W-:Y:S08]  /*0b20*/  HMMA.16816.F16 R56, R4.reuse, R56, R20 ;  /* 0x000000380438723c */ /* 0x040ff00000000814 */
[C---:B------:R-:W-:Y:S08]  /*0b30*/  HMMA.16816.F16 R52, R4.reuse, R52, R100 ;  /* 0x000000340434723c */ /* 0x040ff00000000864 */
[C---:B------:R-:W-:Y:S08]  /*0b40*/  HMMA.16816.F16 R54, R4.reuse, R54, R102 ;  /* 0x000000360436723c */ /* 0x040ff00000000866 */
[C---:B------:R-:W-:Y:S08]  /*0b50*/  HMMA.16816.F16 R48, R4.reuse, R48, R104 ;  /* 0x000000300430723c */ /* 0x040ff00000000868 */
[C---:B------:R-:W-:Y:S08]  /*0b60*/  HMMA.16816.F16 R50, R4.reuse, R50, R90 ;  /* 0x000000320432723c */ /* 0x040ff0000000085a */
[C---:B------:R-:W-:Y:S08]  /*0b70*/  HMMA.16816.F16 R44, R4.reuse, R44, R80 ;  /* 0x0000002c042c723c */ /* 0x040ff00000000850 */
[C---:B------:R-:W-:Y:S08]  /*0b80*/  HMMA.16816.F16 R46, R4.reuse, R46, R82 ;  /* 0x0000002e042e723c */ /* 0x040ff00000000852 */
[C---:B---3--:R-:W-:Y:S08]  /*0b90*/  HMMA.16816.F16 R40, R4.reuse, R40, R76 ;  /* 0x000000280428723c */ /* 0x048ff0000000084c */
[C---:B------:R-:W-:Y:S08]  /*0ba0*/  HMMA.16816.F16 R42, R4.reuse, R42, R78 ;  /* 0x0000002a042a723c */ /* 0x040ff0000000084e */
[C---:B------:R-:W-:Y:S08]  /*0bb0*/  HMMA.16816.F16 R24, R4.reuse, R12, R72 ;  /* 0x0000000c0418723c */ /* 0x040ff00000000848 */
[C---:B------:R-:W-:Y:S08]  /*0bc0*/  HMMA.16816.F16 R26, R4.reuse, R14, R74 ;  /* 0x0000000e041a723c */ /* 0x040ff0000000084a */
[C---:B------:R-:W-:Y:S08]  /*0bd0*/  HMMA.16816.F16 R28, R4.reuse, R8, R28 ;  /* 0x00000008041c723c */ /* 0x040ff0000000081c */
[C---:B------:R-:W-:Y:S08]  /*0be0*/  HMMA.16816.F16 R30, R4.reuse, R10, R30 ;  /* 0x0000000a041e723c */ /* 0x040ff0000000081e */
[C---:B-----5:R-:W-:Y:S08]  /*0bf0*/  HMMA.16816.F16 R92, R4.reuse, R84, R64 ;  /* 0x00000054045c723c */ /* 0x060ff00000000840 */
[----:B------:R-:W-:Y:S01]  /*0c00*/  HMMA.16816.F16 R96, R4, R86, R66 ;  /* 0x000000560460723c */ /* 0x000fe20000000842 */
[----:B------:R-:W-:Y:S01]  /*0c10*/  @!PT LDS RZ, [RZ] ;  /* 0x00000000fffff984 */ /* 0x000fe20000000800 */
[----:B------:R-:W-:Y:S01]  /*0c20*/  @!PT LDS RZ, [RZ] ;  /* 0x00000000fffff984 */ /* 0x000fe20000000800 */
[----:B------:R-:W-:Y:S01]  /*0c30*/  @!PT LDS RZ, [RZ] ;  /* 0x00000000fffff984 */ /* 0x000fe20000000800 */
[----:B------:R-:W-:Y:S01]  /*0c40*/  @!PT LDS RZ, [RZ] ;  /* 0x00000000fffff984 */ /* 0x000fe20000000800 */
[----:B------:R-:W-:Y:S07]  /*0c50*/  MEMBAR.ALL.CTA ;  /* 0x0000000000007992 */ /* 0x000fee0000008000 */
[----:B------:R-:W-:Y:S01]  /*0c60*/  ISETP.NE.AND P1, PT, R95, 0x20, PT ;  /* 0x000000205f00780c */ /* 0x000fe20003f25270 */
[----:B------:R-:W-:Y:S01]  /*0c70*/  ATOMS.ARRIVE.64 RZ, [URZ+0x10] ;  /* 0x00001000ffff7f8c */ /* 0x000fe2000c80043f */
[----:B------:R-:W-:Y:S11]  /*0c80*/  BSSY B6, `(.L_x_9) ;  /* 0x0000017000067945 */ /* 0x000ff60003800000 */
[----:B------:R-:W-:Y:S05]  /*0c90*/  @P1 BRA `(.L_x_10) ;  /* 0x0000015000001947 */ /* 0x000fea0003800000 */
[----:B------:R-:W-:Y:S01]  /*0ca0*/  IADD3 R8, R2, 0x1, RZ ;  /* 0x0000000102087810 */ /* 0x000fe20007ffe0ff */
[----:B------:R-:W-:Y:S01]  /*0cb0*/  IMAD.MOV.U32 R9, RZ, RZ, 0x1 ;  /* 0x00000001ff097424 */ /* 0x000fe200078e00ff */
[----:B------:R-:W-:Y:S01]  /*0cc0*/  MOV R0, 0x0 ;  /* 0x0000000000007802 */ /* 0x000fe20000000f00 */
[----:B------:R-:W-:Y:S01]  /*0cd0*/  IMAD.MOV.U32 R11, RZ, RZ, RZ ;  /* 0x000000ffff0b7224 */ /* 0x000fe200078e00ff */
[----:B------:R-:W-:Y:S01]  /*0ce0*/  SHF.R.U32.HI R10, RZ, 0x1, R8 ;  /* 0x00000001ff0a7819 */ /* 0x000fe20000011608 */
[----:B------:R-:W-:Y:S01]  /*0cf0*/  IMAD.MOV.U32 R4, RZ, RZ, c[0x4][0x10] ;  /* 0x01000400ff047624 */ /* 0x000fe200078e00ff */
[----:B------:R1:W-:Y:S01]  /*0d00*/  STL.64 [R1], R8 ;  /* 0x0000000801007387 */ /* 0x0003e20000100a00 */
[----:B------:R1:W2:Y:S01]  /*0d10*/  LDC.64 R12, c[0x4][R0] ;  /* 0x01000000000c7b82 */ /* 0x0002a20000000a00 */
[----:B------:R-:W-:Y:S01]  /*0d20*/  LOP3.LUT R10, R10, 0x1, RZ, 0xc, !PT ;  /* 0x000000010a0a7812 */ /* 0x000fe200078e0cff */
[----:B------:R-:W-:-:S02]  /*0d30*/  IMAD.MOV.U32 R5, RZ, RZ, c[0x4][0x14] ;  /* 0x01000500ff057624 */ /* 0x000fc400078e00ff */
[----:B------:R-:W-:Y:S02]  /*0d40*/  IMAD.MOV.U32 R6, RZ, RZ, R17 ;  /* 0x000000ffff067224 */ /* 0x000fe400078e0011 */
[----:B------:R1:W-:Y:S01]  /*0d50*/  STL.64 [R1+0x8], R10 ;  /* 0x0000080a01007387 */ /* 0x0003e20000100a00 */
[----:B------:R-:W-:-:S03]  /*0d60*/  IMAD.MOV.U32 R7, RZ, RZ, R16 ;  /* 0x000000ffff077224 */ /* 0x000fc600078e0010 */
[----:B-1----:R-:W-:Y:S01]  /*0d70*/  LEPC R8 ;  /* 0x000000000008734e */ /* 0x002fe20000000000 */
[----:B------:R-:W-:Y:S02]  /*0d80*/  MOV R3, 0xdf0 ;  /* 0x00000df000037802 */ /* 0x000fe40000000f00 */
[----:B------:R-:W-:Y:S02]  /*0d90*/  MOV R20, 0xd70 ;  /* 0x00000d7000147802 */ /* 0x000fe40000000f00 */
[----:B------:R-:W-:Y:S02]  /*0da0*/  MOV R21, 0x0 ;  /* 0x0000000000157802 */ /* 0x000fe40000000f00 */
[----:B------:R-:W-:-:S02]  /*0db0*/  MOV R0, 0x0 ;  /* 0x0000000000007802 */ /* 0x000fc40000000f00 */
[----:B------:R-:W-:-:S04]  /*0dc0*/  IADD3 R20, P0, P1, -R20, R3, R8 ;  /* 0x0000000314147210 */ /* 0x000fc8000791e108 */
[----:B------:R-:W-:-:S04]  /*0dd0*/  IADD3.X R21, ~R0, R21, R9, P0, P1 ;  /* 0x0000001500157210 */ /* 0x000fc800007e2509 */
[----:B--2---:R-:W-:Y:S05]  /*0de0*/  CALL.ABS.NOINC R12 ;  /* 0x000000000c007343 */ /* 0x004fea0003c00000 */
.L_x_10:
[----:B------:R-:W-:Y:S05]  /*0df0*/  BSYNC B6 ;  /* 0x0000000000067941 */ /* 0x000fea0003800000 */
.L_x_9:
[----:B------:R-:W1:Y:S01]  /*0e00*/  LDS R0, [0xc] ;  /* 0x00000c00ff007984 */ /* 0x000e620000000800 */
[----:B------:R-:W-:-:S04]  /*0e10*/  IADD3 R3, R2, 0x1, RZ ;  /* 0x0000000102037810 */ /* 0x000fc80007ffe0ff */
[----:B------:R-:W-:-:S05]  /*0e20*/  SHF.R.U32.HI R3, RZ, 0x1, R3 ;  /* 0x00000001ff037819 */ /* 0x000fca0000011603 */
[----:B------:R-:W-:-:S05]  /*0e30*/  IMAD.U32 R23, R3, -0x80000000, RZ ;  /* 0x8000000003177824 */ /* 0x000fca00078e00ff */
[----:B------:R-:W-:-:S04]  /*0e40*/  LOP3.LUT R23, R23, 0x80000000, RZ, 0x3c, !PT ;  /* 0x8000000017177812 */ /* 0x000fc800078e3cff */
[----:B-1----:R-:W-:Y:S01]  /*0e50*/  LOP3.LUT P0, RZ, R0, 0x80000000, R23, 0x48, !PT ;  /* 0x8000000000ff7812 */ /* 0x002fe20007804817 */
[----:B------:R-:W-:Y:S04]  /*0e60*/  NOP ;  /* 0x0000000000007918 */ /* 0x000fe80000000000 */
[----:B------:R-:W-:Y:S01]  /*0e70*/  BSSY B0, `(.L_x_11) ;  /* 0x000000b000007945 */ /* 0x000fe20003800000 */
[C---:B------:R-:W-:Y:S02]  /*0e80*/  IADD3 R0, R98.reuse, 0x2080, RZ ;  /* 0x0000208062007810 */ /* 0x040fe40007ffe0ff */
[----:B------:R-:W-:-:S05]  /*0e90*/  IADD3 R3, R98, 0x20a0, RZ ;  /* 0x000020a062037810 */ /* 0x000fca0007ffe0ff */
.L_x_14:
[----:B------:R-:W-:Y:S01]  /*0ea0*/  YIELD ;  /* 0x0000000000007946 */ /* 0x000fe20003800000 */
[----:B------:R-:W-:Y:S01]  /*0eb0*/  BSSY B1, `(.L_x_12) ;  /* 0x0000005000017945 */ /* 0x000fe20003800000 */
[----:B------:R-:W-:Y:S05]  /*0ec0*/  @P0 BRA `(.L_x_13) ;  /* 0x0000003000000947 */ /* 0x000fea0003800000 */
[----:B------:R-:W1:Y:S02]  /*0ed0*/  LDS R4, [0xc] ;  /* 0x00000c00ff047984 */ /* 0x000e640000000800 */
[----:B-1----:R-:W-:Y:S02]  /*0ee0*/  LOP3.LUT P0, RZ, R4, 0x80000000, R23, 0x48, !PT ;  /* 0x8000000004ff7812 */ /* 0x002fe40007804817 */
[----:B------:R-:W-:Y:S06]  /*0ef0*/  NOP ;  /* 0x0000000000007918 */ /* 0x000fec0000000000 */
.L_x_13:
[----:B------:R-:W-:Y:S05]  /*0f00*/  BSYNC B1 ;  /* 0x0000000000017941 */ /* 0x000fea0003800000 */
.L_x_12:
[----:B------:R-:W-:Y:S05]  /*0f10*/  @!P0 BRA `(.L_x_14) ;  /* 0xffffff8000008947 */ /* 0x000fea000383ffff */
[----:B------:R-:W-:Y:S05]  /*0f20*/  BSYNC B0 ;  /* 0x0000000000007941 */ /* 0x000fea0003800000 */
.L_x_11:
        /* <DEDUP_REMOVED lines=10> */
[----:B------:R-:W-:Y:S02]  /*0fd0*/  IMAD.U32 R0, R32, 0x2, R0 ;  /* 0x0000000220007824 */ /* 0x000fe400078e0000 */
[----:B------:R-:W-:Y:S02]  /*0fe0*/  IMAD.SHL.U32 R95, R4, 0x2, RZ ;  /* 0x00000002045f7824 */ /* 0x000fe400078e00ff */
[----:B------:R-:W-:Y:S01]  /*0ff0*/  IMAD.U32 R3, R32, 0x2, R3 ;  /* 0x0000000220037824 */ /* 0x000fe200078e0003 */
[----:B------:R-:W-:Y:S04]  /*1000*/  LDSM.16.M88.4 R36, [R0] ;  /* 0x000000000024783b */ /* 0x000fe80000000200 */
[----:B------:R-:W1:Y:S04]  /*1010*/  LDSM.16.MT88.4 R4, [R95+0x60a0] ;  /* 0x0060a0005f04783b */ /* 0x000e680000004200 */
[----:B------:R-:W2:Y:S04]  /*1020*/  LDSM.16.MT88.4 R12, [R95+0x6080] ;  /* 0x006080005f0c783b */ /* 0x000ea80000004200 */
[----:B------:R-:W3:Y:S04]  /*1030*/  LDSM.16.MT88.4 R8, [R95+0x60c0] ;  /* 0x0060c0005f08783b */ /* 0x000ee80000004200 */
[----:B------:R-:W4:Y:S04]  /*1040*/  LDSM.16.MT88.4 R60, [R95+0x60e0] ;  /* 0x0060e0005f3c783b */ /* 0x000f280000004200 */
[----:B------:R-:W5:Y:S04]  /*1050*/  LDSM.16.MT88.4 R68, [R95+0x6120] ;  /* 0x006120005f44783b */ /* 0x000f680000004200 */
[----:B------:R-:W3:Y:S04]  /*1060*/  LDSM.16.MT88.4 R64, [R95+0x6100] ;  /* 0x006100005f40783b */ /* 0x000ee80000004200 */
[----:B------:R-:W3:Y:S04]  /*1070*/  LDSM.16.MT88.4 R72, [R95+0x6140] ;  /* 0x006140005f48783b */ /* 0x000ee80000004200 */
[----:B------:R-:W3:Y:S04]  /*1080*/  LDSM.16.MT88.4 R76, [R95+0x6160] ;  /* 0x006160005f4c783b */ /* 0x000ee80000004200 */
[----:B------:R-:W-:Y:S04]  /*1090*/  LDSM.16.MT88.4 R88, [R95+0x70c0] ;  /* 0x0070c0005f58783b */ /* 0x000fe80000004200 */
[----:B------:R-:W-:Y:S01]  /*10a0*/  LDSM.16.MT88.4 R32, [R95+0x70e0] ;  /* 0x0070e0005f20783b */ /* 0x000fe20000004200 */
[C---:B-1----:R-:W-:Y:S03]  /*10b0*/  HMMA.16816.F16 R100, R36.reuse, R4, R52 ;  /* 0x000000042464723c */ /* 0x042fe60000000834 */
[----:B------:R-:W-:Y:S04]  /*10c0*/  LDSM.16.MT88.4 R80, [R95+0x7080] ;  /* 0x007080005f50783b */ /* 0x000fe80000004200 */
[----:B------:R-:W-:Y:S01]  /*10d0*/  LDSM.16.MT88.4 R84, [R95+0x70a0] ;  /* 0x0070a0005f54783b */ /* 0x000fe20000004200 */
[C---:B------:R-:W-:Y:S03]  /*10e0*/  HMMA.16816.F16 R102, R36.reuse, R6, R54 ;  /* 0x000000062466723c */ /* 0x040fe60000000836 */
[----:B------:R-:W1:Y:S04]  /*10f0*/  LDSM.16.M88.4 R4, [R3] ;  /* 0x000000000304783b */ /* 0x000e680000000200 */
[----:B------:R-:W1:Y:S01]  /*1100*/  LDSM.16.MT88.4 R52, [R95+0x7120] ;  /* 0x007120005f34783b */ /* 0x000e620000004200 */
[C---:B--2---:R-:W-:Y:S08]  /*1110*/  HMMA.16816.F16 R20, R36.reuse, R12, R56 ;  /* 0x0000000c2414723c */ /* 0x044ff00000000838 */
[C---:B------:R-:W-:Y:S01]  /*1120*/  HMMA.16816.F16 R98, R36.reuse, R14, R58 ;  /* 0x0000000e2462723c */ /* 0x040fe2000000083a */
[----:B------:R-:W2:Y:S04]  /*1130*/  LDSM.16.MT88.4 R56, [R95+0x7100] ;  /* 0x007100005f38783b */ /* 0x000ea80000004200 */
[----:B------:R-:W1:Y:S03]  /*1140*/  LDSM.16.MT88.4 R12, [R95+0x7140] ;  /* 0x007140005f0c783b */ /* 0x000e660000004200 */
[C---:B---3--:R-:W-:Y:S08]  /*1150*/  HMMA.16816.F16 R48, R36.reuse, R8, R48 ;  /* 0x000000082430723c */ /* 0x048ff00000000830 */
[C---:B------:R-:W-:Y:S01]  /*1160*/  HMMA.16816.F16 R50, R36.reuse, R10, R50 ;  /* 0x0000000a2432723c */ /* 0x040fe20000000832 */
[----:B------:R-:W3:Y:S07]  /*1170*/  LDSM.16.MT88.4 R8, [R95+0x7160] ;  /* 0x007160005f08783b */ /* 0x000eee0000004200 */
[C---:B----4-:R-:W-:Y:S08]  /*1180*/  HMMA.16816.F16 R60, R36.reuse, R60, R44 ;  /* 0x0000003c243c723c */ /* 0x050ff0000000082c */
[C---:B------:R-:W-:Y:S08]  /*1190*/  HMMA.16816.F16 R46, R36.reuse, R62, R46 ;  /* 0x0000003e242e723c */ /* 0x040ff0000000082e */
[C---:B-----5:R-:W-:Y:S08]  /*11a0*/  HMMA.16816.F16 R24, R36.reuse, R68, R24 ;  /* 0x000000442418723c */ /* 0x060ff00000000818 */
[C---:B------:R-:W-:Y:S08]  /*11b0*/  HMMA.16816.F16 R26, R36.reuse, R70, R26 ;  /* 0x00000046241a723c */ /* 0x040ff0000000081a */
[C---:B------:R-:W-:Y:S08]  /*11c0*/  HMMA.16816.F16 R64, R36.reuse, R64, R40 ;  /* 0x000000402440723c */ /* 0x040ff00000000828 */
[C---:B------:R-:W-:Y:S08]  /*11d0*/  HMMA.16816.F16 R66, R36.reuse, R66, R42 ;  /* 0x000000422442723c */ /* 0x040ff0000000082a */
[C---:B------:R-:W-:Y:S08]  /*11e0*/  HMMA.16816.F16 R72, R36.reuse, R72, R28 ;  /* 0x000000482448723c */ /* 0x040ff0000000081c */
[C---:B------:R-:W-:Y:S08]  /*11f0*/  HMMA.16816.F16 R74, R36.reuse, R74, R30 ;  /* 0x0000004a244a723c */ /* 0x040ff0000000081e */
[C---:B------:R-:W-:Y:S08]  /*1200*/  HMMA.16816.F16 R76, R36.reuse, R76, R92 ;  /* 0x0000004c244c723c */ /* 0x040ff0000000085c */
[----:B------:R-:W-:Y:S08]  /*1210*/  HMMA.16816.F16 R78, R36, R78, R96 ;  /* 0x0000004e244e723c */ /* 0x000ff00000000860 */
[C---:B-1----:R-:W-:Y:S08]  /*1220*/  HMMA.16816.F16 R40, R4.reuse, R88, R48 ;  /* 0x000000580428723c */ /* 0x042ff00000000830 */
[C---:B------:R-:W-:Y:S08]  /*1230*/  HMMA.16816.F16 R38, R4.reuse, R32, R60 ;  /* 0x000000200426723c */ /* 0x040ff0000000083c */
        /* <DEDUP_REMOVED lines=8> */
[C---:B--2---:R-:W-:Y:S08]  /*12c0*/  HMMA.16816.F16 R34, R4.reuse, R56, R64 ;  /* 0x000000380422723c */ /* 0x044ff00000000840 */
[C---:B------:R-:W-:Y:S08]  /*12d0*/  HMMA.16816.F16 R32, R4.reuse, R58, R66 ;  /* 0x0000003a0420723c */ /* 0x040ff00000000842 */
[C---:B------:R-:W-:Y:S08]  /*12e0*/  HMMA.16816.F16 R26, R4.reuse, R12, R72 ;  /* 0x0000000c041a723c */ /* 0x040ff00000000848 */
[C---:B------:R-:W-:Y:S08]  /*12f0*/  HMMA.16816.F16 R24, R4.reuse, R14, R74 ;  /* 0x0000000e0418723c */ /* 0x040ff0000000084a */
[C---:B---3--:R-:W-:Y:S08]  /*1300*/  HMMA.16816.F16 R88, R4.reuse, R8, R76 ;  /* 0x000000080458723c */ /* 0x048ff0000000084c */
[----:B------:R-:W-:Y:S01]  /*1310*/  HMMA.16816.F16 R92, R4, R10, R78 ;  /* 0x0000000a045c723c */ /* 0x000fe2000000084e */
[----:B------:R-:W-:Y:S01]  /*1320*/  @!PT LDS RZ, [RZ] ;  /* 0x00000000fffff984 */ /* 0x000fe20000000800 */
[----:B------:R-:W-:Y:S01]  /*1330*/  @!PT LDS RZ, [RZ] ;  /* 0x00000000fffff984 */ /* 0x000fe20000000800 */
[----:B------:R-:W-:Y:S01]  /*1340*/  @!PT LDS RZ, [RZ] ;  /* 0x00000000fffff984 */ /* 0x000fe20000000800 */
[----:B------:R-:W-:Y:S01]  /*1350*/  @!PT LDS RZ, [RZ] ;  /* 0x00000000fffff984 */ /* 0x000fe20000000800 */
[----:B------:R-:W-:Y:S07]  /*1360*/  MEMBAR.ALL.CTA ;  /* 0x0000000000007992 */ /* 0x000fee0000008000 */
[----:B------:R-:W-:Y:S01]  /*1370*/  IADD3 R19, R19, -0x2, RZ ;  /* 0xfffffffe13137810 */ /* 0x000fe20007ffe0ff */
[----:B------:R-:W-:Y:S01]  /*1380*/  ATOMS.ARRIVE.64 RZ, [URZ+0x18] ;  /* 0x00001800ffff7f8c */ /* 0x000fe2000c80043f */
[----:B------:R-:W-:-:S02]  /*1390*/  IADD3 R2, R2, 0x2, RZ ;  /* 0x0000000202027810 */ /* 0x000fc40007ffe0ff */
[----:B------:R-:W-:-:S13]  /*13a0*/  ISETP.NE.AND P0, PT, R19, RZ, PT ;  /* 0x000000ff1300720c */ /* 0x000fda0003f05270 */
[----:B------:R-:W-:Y:S01]  /*13b0*/  @!P0 CALL.REL.NOINC `(.L_x_2) ;  /* 0x0000001000008944 */ /* 0x000fe20003c00000 */
[----:B------:R-:W-:Y:S05]  /*13c0*/  BRA `(.L_x_15) ;  /* 0xfffff17000007947 */ /* 0x000fea000383ffff */
.L_x_2:
[----:B------:R-:W-:-:S13]  /*13d0*/  ISETP.NE.AND P0, PT, R22, RZ, PT ;  /* 0x000000ff1600720c */ /* 0x000fda0003f05270 */
[----:B------:R-:W-:Y:S05]  /*13e0*/  @!P0 BRA `(.L_x_1) ;  /* 0x0000092000008947 */ /* 0x000fea0003800000 */
[----:B------:R-:W1:Y:S01]  /*13f0*/  S2R R0, SR_TID.X ;  /* 0x0000000000007919 */ /* 0x000e620000002100 */
[----:B------:R-:W-:Y:S01]  /*1400*/  SHF.R.U32.HI R18, RZ, 0x1, R2 ;  /* 0x00000001ff127819 */ /* 0x000fe20000011602 */
[----:B------:R-:W-:Y:S01]  /*1410*/  BSSY B6, `(.L_x_16) ;  /* 0x0000017000067945 */ /* 0x000fe20003800000 */
[----:B------:R-:W-:Y:S02]  /*1420*/  LOP3.LUT R23, R2, 0x1, RZ, 0xc0, !PT ;  /* 0x0000000102177812 */ /* 0x000fe400078ec0ff */
[----:B------:R-:W-:Y:S02]  /*1430*/  LOP3.LUT R18, R18, 0x1, RZ, 0xc, !PT ;  /* 0x0000000112127812 */ /* 0x000fe400078e0cff */
[----:B-1----:R-:W-:-:S13]  /*1440*/  ISETP.NE.AND P0, PT, R0, 0x20, PT ;  /* 0x000000200000780c */ /* 0x002fda0003f05270 */
[----:B------:R-:W-:Y:S05]  /*1450*/  @P0 BRA `(.L_x_17) ;  /* 0x0000012000000947 */ /* 0x000fea0003800000 */
[----:B------:R-:W-:Y:S01]  /*1460*/  IMAD.MOV.U32 R22, RZ, RZ, R2 ;  /* 0x000000ffff167224 */ /* 0x000fe200078e0002 */
[----:B------:R-:W-:Y:S01]  /*1470*/  MOV R0, 0x0 ;  /* 0x0000000000007802 */ /* 0x000fe20000000f00 */
[----:B------:R-:W-:Y:S02]  /*1480*/  IMAD.MOV.U32 R19, RZ, RZ, RZ ;  /* 0x000000ffff137224 */ /* 0x000fe400078e00ff */
[----:B------:R-:W-:Y:S01]  /*1490*/  IMAD.MOV.U32 R6, RZ, RZ, R17 ;  /* 0x000000ffff067224 */ /* 0x000fe200078e0011 */
[----:B------:R1:W-:Y:S01]  /*14a0*/  STL.64 [R1], R22 ;  /* 0x0000001601007387 */ /* 0x0003e20000100a00 */
[----:B------:R1:W2:Y:S01]  /*14b0*/  LDC.64 R2, c[0x4][R0] ;  /* 0x0100000000027b82 */ /* 0x0002a20000000a00 */
[----:B------:R-:W-:Y:S02]  /*14c0*/  IMAD.MOV.U32 R7, RZ, RZ, R16 ;  /* 0x000000ffff077224 */ /* 0x000fe400078e0010 */
[----:B------:R1:W-:Y:S01]  /*14d0*/  STL.64 [R1+0x8], R18 ;  /* 0x0000081201007387 */ /* 0x0003e20000100a00 */
[----:B------:R-:W-:-:S02]  /*14e0*/  IMAD.MOV.U32 R4, RZ, RZ, c[0x4][0x10] ;  /* 0x01000400ff047624 */ /* 0x000fc400078e00ff */
[----:B------:R-:W-:Y:S02]  /*14f0*/  IMAD.MOV.U32 R5, RZ, RZ, c[0x4][0x14] ;  /* 0x01000500ff057624 */ /* 0x000fe400078e00ff */
[----:B------:R-:W-:Y:S01]  /*1500*/  LEPC R8 ;  /* 0x000000000008734e */ /* 0x000fe20000000000 */
[----:B------:R-:W-:Y:S02]  /*1510*/  MOV R11, 0x1580 ;  /* 0x00001580000b7802 */ /* 0x000fe40000000f00 */
[----:B------:R-:W-:Y:S02]  /*1520*/  MOV R20, 0x1500 ;  /* 0x0000150000147802 */ /* 0x000fe40000000f00 */
[----:B------:R-:W-:Y:S02]  /*1530*/  MOV R21, 0x0 ;  /* 0x0000000000157802 */ /* 0x000fe40000000f00 */
[----:B-1----:R-:W-:Y:S02]  /*1540*/  MOV R0, 0x0 ;  /* 0x0000000000007802 */ /* 0x002fe40000000f00 */
[----:B------:R-:W-:-:S04]  /*1550*/  IADD3 R20, P0, P1, -R20, R11, R8 ;  /* 0x0000000b14147210 */ /* 0x000fc8000791e108 */
[----:B------:R-:W-:-:S04]  /*1560*/  IADD3.X R21, ~R0, R21, R9, P0, P1 ;  /* 0x0000001500157210 */ /* 0x000fc800007e2509 */
[----:B--2---:R-:W-:Y:S05]  /*1570*/  CALL.ABS.NOINC R2 ;  /* 0x0000000002007343 */ /* 0x004fea0003c00000 */
.L_x_17:
[----:B------:R-:W-:Y:S05]  /*1580*/  BSYNC B6 ;  /* 0x0000000000067941 */ /* 0x000fea0003800000 */
.L_x_16:
[----:B------:R-:W-:Y:S02]  /*1590*/  IMAD.SHL.U32 R0, R23, 0x8, RZ ;  /* 0x0000000817007824 */ /* 0x000fe400078e00ff */
[----:B------:R-:W-:-:S03]  /*15a0*/  IMAD.U32 R19, R18, -0x80000000, RZ ;  /* 0x8000000012137824 */ /* 0x000fc600078e00ff */
[----:B------:R-:W1:Y:S02]  /*15b0*/  LDS R2, [R0+0x4] ;  /* 0x0000040000027984 */ /* 0x000e640000000800 */
[----:B-1----:R-:W-:Y:S02]  /*15c0*/  LOP3.LUT P0, RZ, R2, 0x80000000, R19, 0x48, !PT ;  /* 0x8000000002ff7812 */ /* 0x002fe40007804813 */
[----:B------:R-:W-:Y:S09]  /*15d0*/  NOP ;  /* 0x0000000000007918 */ /* 0x000ff20000000000 */
[----:B------:R-:W-:Y:S02]  /*15e0*/  BSSY B0, `(.L_x_18) ;  /* 0x0000009000007945 */ /* 0x000fe40003800000 */
.L_x_21:
[----:B------:R-:W-:Y:S01]  /*15f0*/  YIELD ;  /* 0x0000000000007946 */ /* 0x000fe20003800000 */
[----:B------:R-:W-:Y:S01]  /*1600*/  BSSY B1, `(.L_x_19) ;  /* 0x0000005000017945 */ /* 0x000fe20003800000 */
[----:B------:R-:W-:Y:S05]  /*1610*/  @P0 BRA `(.L_x_20) ;  /* 0x0000003000000947 */ /* 0x000fea0003800000 */
[----:B------:R-:W1:Y:S02]  /*1620*/  LDS R2, [R0+0x4] ;  /* 0x0000040000027984 */ /* 0x000e640000000800 */
[----:B-1----:R-:W-:Y:S02]  /*1630*/  LOP3.LUT P0, RZ, R2, 0x80000000, R19, 0x48, !PT ;  /* 0x8000000002ff7812 */ /* 0x002fe40007804813 */
[----:B------:R-:W-:Y:S06]  /*1640*/  NOP ;  /* 0x0000000000007918 */ /* 0x000fec0000000000 */
.L_x_20:
[----:B------:R-:W-:Y:S05]  /*1650*/  BSYNC B1 ;  /* 0x0000000000017941 */ /* 0x000fea0003800000 */
.L_x_19:
[----:B------:R-:W-:Y:S05]  /*1660*/  @!P0 BRA `(.L_x_21) ;  /* 0xffffff8000008947 */ /* 0x000fea000383ffff */
[----:B------:R-:W-:Y:S05]  /*1670*/  BSYNC B0 ;  /* 0x0000000000007941 */ /* 0x000fea0003800000 */
.L_x_18:
[----:B------:R-:W1:Y:S01]  /*1680*/  S2R R2, SR_LANEID ;  /* 0x0000000000027919 */ /* 0x000e620000000000 */
[----:B------:R-:W-:Y:S01]  /*1690*/  IMAD.SHL.U32 R23, R23, 0x2000, RZ ;  /* 0x0000200017177824 */ /* 0x000fe200078e00ff */
[----:B------:R-:W-:Y:S03]  /*16a0*/  WARPSYNC 0xffffffff ;  /* 0xffffffff00007948 */ /* 0x000fe60003800000 */
[----:B------:R-:W-:Y:S01]  /*16b0*/  IMAD R12, R94, 0x400, R23 ;  /* 0x000004005e0c7824 */ /* 0x000fe200078e0217 */
[----:B------:R-:W-:-:S02]  /*16c0*/  IADD3 R5, R23, 0x40a0, RZ ;  /* 0x000040a017057810 */ /* 0x000fc40007ffe0ff */
[C---:B------:R-:W-:Y:S02]  /*16d0*/  IADD3 R15, R23.reuse, 0x4140, RZ ;  /* 0x00004140170f7810 */ /* 0x040fe40007ffe0ff */
[C---:B------:R-:W-:Y:S02]  /*16e0*/  IADD3 R21, R23.reuse, 0x5140, RZ ;  /* 0x0000514017157810 */ /* 0x040fe40007ffe0ff */
[----:B------:R-:W-:Y:S02]  /*16f0*/  IADD3 R49, R23, 0x5160, RZ ;  /* 0x0000516017317810 */ /* 0x000fe40007ffe0ff */
[--C-:B-1----:R-:W-:Y:S02]  /*1700*/  SHF.R.U32.HI R3, RZ, 0x3, R2.reuse ;  /* 0x00000003ff037819 */ /* 0x102fe40000011602 */
[----:B------:R-:W-:Y:S02]  /*1710*/  LOP3.LUT R4, R2, 0x7, RZ, 0xc0, !PT ;  /* 0x0000000702047812 */ /* 0x000fe400078ec0ff */
[----:B------:R-:W-:Y:S01]  /*1720*/  SHF.R.U32.HI R2, RZ, 0x4, R2 ;  /* 0x00000004ff027819 */ /* 0x000fe20000011602 */
[----:B------:R-:W-:-:S04]  /*1730*/  IMAD.SHL.U32 R3, R3, 0x8, RZ ;  /* 0x0000000803037824 */ /* 0x000fc800078e00ff */
[----:B------:R-:W-:Y:S01]  /*1740*/  IMAD.SHL.U32 R48, R2, 0x8, RZ ;  /* 0x0000000802307824 */ /* 0x000fe200078e00ff */
[----:B------:R-:W-:Y:S02]  /*1750*/  LOP3.LUT R3, R3, 0x8, R4, 0xe2, !PT ;  /* 0x0000000803037812 */ /* 0x000fe400078ee204 */
[C---:B------:R-:W-:Y:S02]  /*1760*/  IADD3 R2, R12.reuse, 0x80, RZ ;  /* 0x000000800c027810 */ /* 0x040fe40007ffe0ff */
[----:B------:R-:W-:Y:S01]  /*1770*/  IADD3 R12, R12, 0xa0, RZ ;  /* 0x000000a00c0c7810 */ /* 0x000fe20007ffe0ff */
[C-C-:B------:R-:W-:Y:S02]  /*1780*/  IMAD R13, R3.reuse, 0x20, R48.reuse ;  /* 0x00000020030d7824 */ /* 0x140fe400078e0230 */
[----:B------:R-:W-:Y:S01]  /*1790*/  IMAD R48, R3, 0x80, R48 ;  /* 0x0000008003307824 */ /* 0x000fe200078e0230 */
[----:B------:R-:W-:Y:S01]  /*17a0*/  IADD3 R3, R23, 0x4080, RZ ;  /* 0x0000408017037810 */ /* 0x000fe20007ffe0ff */
[----:B------:R-:W-:-:S02]  /*17b0*/  IMAD.U32 R4, R13, 0x2, R2 ;  /* 0x000000020d047824 */ /* 0x000fc400078e0002 */
[C---:B------:R-:W-:Y:S02]  /*17c0*/  IMAD.U32 R10, R48.reuse, 0x2, R5 ;  /* 0x00000002300a7824 */ /* 0x040fe400078e0005 */
[C---:B------:R-:W-:Y:S01]  /*17d0*/  IMAD.U32 R16, R48.reuse, 0x2, R3 ;  /* 0x0000000230107824 */ /* 0x040fe200078e0003 */
[C---:B------:R-:W-:Y:S01]  /*17e0*/  IADD3 R3, R23.reuse, 0x40c0, RZ ;  /* 0x000040c017037810 */ /* 0x040fe20007ffe0ff */
[----:B------:R-:W-:Y:S01]  /*17f0*/  LDSM.16.M88.4 R4, [R4] ;  /* 0x000000000404783b */ /* 0x000fe20000000200 */
[C---:B------:R-:W-:Y:S01]  /*1800*/  IMAD.U32 R68, R48.reuse, 0x2, R15 ;  /* 0x0000000230447824 */ /* 0x040fe200078e000f */
[----:B------:R-:W-:Y:S01]  /*1810*/  IADD3 R15, R23, 0x50e0, RZ ;  /* 0x000050e0170f7810 */ /* 0x000fe20007ffe0ff */
[C---:B------:R-:W-:Y:S01]  /*1820*/  IMAD.U32 R52, R48.reuse, 0x2, R21 ;  /* 0x0000000230347824 */ /* 0x040fe200078e0015 */
[----:B------:R-:W1:Y:S01]  /*1830*/  LDSM.16.MT88.4 R8, [R10] ;  /* 0x000000000a08783b */ /* 0x000e620000004200 */
[----:B------:R-:W-:-:S03]  /*1840*/  IMAD.U32 R56, R48, 0x2, R3 ;  /* 0x0000000230387824 */ /* 0x000fc600078e0003 */
[----:B------:R-:W2:Y:S04]  /*1850*/  LDSM.16.MT88.4 R16, [R16] ;  /* 0x000000001010783b */ /* 0x000ea80000004200 */
[----:B------:R-:W3:Y:S04]  /*1860*/  LDSM.16.MT88.4 R56, [R56] ;  /* 0x000000003838783b */ /* 0x000ee80000004200 */
[----:B------:R-:W4:Y:S04]  /*1870*/  LDSM.16.MT88.4 R68, [R68] ;  /* 0x000000004444783b */ /* 0x000f280000004200 */
[----:B------:R-:W-:Y:S01]  /*1880*/  LDSM.16.MT88.4 R52, [R52] ;  /* 0x000000003434783b */ /* 0x000fe20000004200 */
[C---:B-1----:R-:W-:Y:S07]  /*1890*/  HMMA.16816.F16 R78, R4.reuse, R8, R44 ;  /* 0x00000008044e723c */ /* 0x042fee000000082c */
[----:B------:R-:W-:Y:S01]  /*18a0*/  IADD3 R9, R23, 0x40e0, RZ ;  /* 0x000040e017097810 */ /* 0x000fe20007ffe0ff */
[----:B------:R-:W-:Y:S01]  /*18b0*/  HMMA.16816.F16 R84, R4, R10, R42 ;  /* 0x0000000a0454723c */ /* 0x000fe2000000082a */
[----:B------:R-:W-:Y:S01]  /*18c0*/  IMAD.U32 R8, R13, 0x2, R12 ;  /* 0x000000020d087824 */ /* 0x000fe200078e000c */
[----:B------:R-:W-:-:S02]  /*18d0*/  IADD3 R13, R23, 0x4120, RZ ;  /* 0x00004120170d7810 */ /* 0x000fc40007ffe0ff */
[C---:B------:R-:W-:Y:S01]  /*18e0*/  IMAD.U32 R44, R48.reuse, 0x2, R9 ;  /* 0x00000002302c7824 */ /* 0x040fe200078e0009 */
[C---:B------:R-:W-:Y:S02]  /*18f0*/  IADD3 R9, R23.reuse, 0x4160, RZ ;  /* 0x0000416017097810 */ /* 0x040fe40007ffe0ff */
[C---:B------:R-:W-:Y:S01]  /*1900*/  IADD3 R11, R23.reuse, 0x4100, RZ ;  /* 0x00004100170b7810 */ /* 0x040fe20007ffe0ff */
[C---:B------:R-:W-:Y:S01]  /*1910*/  IMAD.U32 R64, R48.reuse, 0x2, R13 ;  /* 0x0000000230407824 */ /* 0x040fe200078e000d */
[C---:B--2---:R-:W-:Y:S01]  /*1920*/  HMMA.16816.F16 R2, R4.reuse, R16, R80 ;  /* 0x000000100402723c */ /* 0x044fe20000000850 */
[C---:B------:R-:W-:Y:S01]  /*1930*/  IMAD.U32 R72, R48.reuse, 0x2, R9 ;  /* 0x0000000230487824 */ /* 0x040fe200078e0009 */
[----:B------:R-:W1:Y:S01]  /*1940*/  LDSM.16.MT88.4 R44, [R44] ;  /* 0x000000002c2c783b */ /* 0x000e620000004200 */
[C---:B------:R-:W-:Y:S01]  /*1950*/  IMAD.U32 R60, R48.reuse, 0x2, R11 ;  /* 0x00000002303c7824 */ /* 0x040fe200078e000b */
[C---:B------:R-:W-:Y:S02]  /*1960*/  IADD3 R9, R23.reuse, 0x50a0, RZ ;  /* 0x000050a017097810 */ /* 0x040fe40007ffe0ff */
[----:B------:R-:W-:Y:S01]  /*1970*/  LDSM.16.MT88.4 R64, [R64] ;  /* 0x000000004040783b */ /* 0x000fe20000004200 */
[C---:B------:R-:W-:Y:S01]  /*1980*/  IADD3 R11, R23.reuse, 0x5080, RZ ;  /* 0x00005080170b7810 */ /* 0x040fe20007ffe0ff */
[----:B------:R-:W-:Y:S01]  /*1990*/  HMMA.16816.F16 R76, R4, R18, R82 ;  /* 0x00000012044c723c */ /* 0x000fe20000000852 */
[C---:B------:R-:W-:Y:S01]  /*19a0*/  IADD3 R13, R23.reuse, 0x50c0, RZ ;  /* 0x000050c0170d7810 */ /* 0x040fe20007ffe0ff */
[----:B------:R-:W2:Y:S01]  /*19b0*/  LDSM.16.MT88.4 R60, [R60] ;  /* 0x000000003c3c783b */ /* 0x000ea20000004200 */
[----:B------:R-:W-:Y:S01]  /*19c0*/  IADD3 R17, R23, 0x5100, RZ ;  /* 0x0000510017117810 */ /* 0x000fe20007ffe0ff */
[----:B------:R-:W-:-:S02]  /*19d0*/  IMAD.U32 R80, R48, 0x2, R11 ;  /* 0x0000000230507824 */ /* 0x000fc400078e000b */
[----:B------:R-:W5:Y:S01]  /*19e0*/  LDSM.16.MT88.4 R72, [R72] ;  /* 0x000000004848783b */ /* 0x000f620000004200 */
[----:B------:R-:W-:Y:S01]  /*19f0*/  IADD3 R19, R23, 0x5120, RZ ;  /* 0x0000512017137810 */ /* 0x000fe20007ffe0ff */
[C---:B---3--:R-:W-:Y:S01]  /*1a00*/  HMMA.16816.F16 R86, R4.reuse, R56, R40 ;  /* 0x000000380456723c */ /* 0x048fe20000000828 */
[C---:B------:R-:W-:Y:S01]  /*1a10*/  IMAD.U32 R13, R48.reuse, 0x2, R13 ;  /* 0x00000002300d7824 */ /* 0x040fe200078e000d */
[----:B------:R-:W-:Y:S01]  /*1a20*/  LDSM.16.MT88.4 R80, [R80] ;  /* 0x000000005050783b */ /* 0x000fe20000004200 */
[C---:B------:R-:W-:Y:S02]  /*1a30*/  IMAD.U32 R16, R48.reuse, 0x2, R15 ;  /* 0x0000000230107824 */ /* 0x040fe400078e000f */
[C---:B------:R-:W-:Y:S02]  /*1a40*/  IMAD.U32 R20, R48.reuse, 0x2, R17 ;  /* 0x0000000230147824 */ /* 0x040fe400078e0011 */
[C---:B------:R-:W-:Y:S01]  /*1a50*/  IMAD.U32 R40, R48.reuse, 0x2, R9 ;  /* 0x0000000230287824 */ /* 0x040fe200078e0009 */
[----:B------:R-:W-:Y:S01]  /*1a60*/  HMMA.16816.F16 R90, R4, R58, R90 ;  /* 0x0000003a045a723c */ /* 0x000fe2000000085a */
[C---:B------:R-:W-:Y:S01]  /*1a70*/  IMAD.U32 R50, R48.reuse, 0x2, R19 ;  /* 0x0000000230327824 */ /* 0x040fe200078e0013 */
[----:B------:R-:W-:Y:S01]  /*1a80*/  LDSM.16.M88.4 R8, [R8] ;  /* 0x000000000808783b */ /* 0x000fe20000000200 */
[----:B------:R-:W-:-:S03]  /*1a90*/  IMAD.U32 R56, R48, 0x2, R49 ;  /* 0x0000000230387824 */ /* 0x000fc600078e0031 */
[----:B------:R-:W3:Y:S02]  /*1aa0*/  LDSM.16.MT88.4 R40, [R40] ;  /* 0x000000002828783b */ /* 0x000ee40000004200 */
[C---:B----4-:R-:W-:Y:S02]  /*1ab0*/  HMMA.16816.F16 R26, R4.reuse, R68, R26 ;  /* 0x00000044041a723c */ /* 0x050fe4000000081a */
[----:B------:R-:W4:Y:S04]  /*1ac0*/  LDSM.16.MT88.4 R12, [R13] ;  /* 0x000000000d0c783b */ /* 0x000f280000004200 */
[----:B------:R-:W3:Y:S02]  /*1ad0*/  LDSM.16.MT88.4 R16, [R16] ;  /* 0x000000001010783b */ /* 0x000ee40000004200 */
[C---:B------:R-:W-:Y:S02]  /*1ae0*/  HMMA.16816.F16 R24, R4.reuse, R70, R24 ;  /* 0x000000460418723c */ /* 0x040fe40000000818 */
[----:B------:R-:W3:Y:S04]  /*1af0*/  LDSM.16.MT88.4 R20, [R20] ;  /* 0x000000001414783b */ /* 0x000ee80000004200 */
[----:B------:R-:W3:Y:S02]  /*1b00*/  LDSM.16.MT88.4 R48, [R50] ;  /* 0x000000003230783b */ /* 0x000ee40000004200 */
[C---:B-1----:R-:W-:Y:S02]  /*1b10*/  HMMA.16816.F16 R38, R4.reuse, R44, R38 ;  /* 0x0000002c0426723c */ /* 0x042fe40000000826 */
[----:B------:R-:W1:Y:S06]  /*1b20*/  LDSM.16.MT88.4 R56, [R56] ;  /* 0x000000003838783b */ /* 0x000e6c0000004200 */
[C---:B------:R-:W-:Y:S08]  /*1b30*/  HMMA.16816.F16 R36, R4.reuse, R46, R36 ;  /* 0x0000002e0424723c */ /* 0x040ff00000000824 */
[C---:B--2---:R-:W-:Y:S08]  /*1b40*/  HMMA.16816.F16 R34, R4.reuse, R60, R34 ;  /* 0x0000003c0422723c */ /* 0x044ff00000000822 */
[C---:B------:R-:W-:Y:S08]  /*1b50*/  HMMA.16816.F16 R32, R4.reuse, R62, R32 ;  /* 0x0000003e0420723c */ /* 0x040ff00000000820 */
[C---:B------:R-:W-:Y:S08]  /*1b60*/  HMMA.16816.F16 R30, R4.reuse, R64, R30 ;  /* 0x00000040041e723c */ /* 0x040ff0000000081e */
[C---:B------:R-:W-:Y:S08]  /*1b70*/  HMMA.16816.F16 R28, R4.reuse, R66, R28 ;  /* 0x00000042041c723c */ /* 0x040ff0000000081c */
[C---:B-----5:R-:W-:Y:S08]  /*1b80*/  HMMA.16816.F16 R72, R4.reuse, R72, R88 ;  /* 0x000000480448723c */ /* 0x060ff00000000858 */
[----:B------:R-:W-:Y:S08]  /*1b90*/  HMMA.16816.F16 R74, R4, R74, R92 ;  /* 0x0000004a044a723c */ /* 0x000ff0000000085c */
[C---:B---3--:R-:W-:Y:S08]  /*1ba0*/  HMMA.16816.F16 R44, R8.reuse, R40, R78 ;  /* 0x00000028082c723c */ /* 0x048ff0000000084e */
[C---:B------:R-:W-:Y:S08]  /*1bb0*/  HMMA.16816.F16 R80, R8.reuse, R80, R2 ;  /* 0x000000500850723c */ /* 0x040ff00000000802 */
[C---:B------:R-:W-:Y:S08]  /*1bc0*/  HMMA.16816.F16 R82, R8.reuse, R82, R76 ;  /* 0x000000520852723c */ /* 0x040ff0000000084c */
[C---:B------:R-:W-:Y:S08]  /*1bd0*/  HMMA.16816.F16 R42, R8.reuse, R42, R84 ;  /* 0x0000002a082a723c */ /* 0x040ff00000000854 */
[C---:B----4-:R-:W-:Y:S08]  /*1be0*/  HMMA.16816.F16 R40, R8.reuse, R12, R86 ;  /* 0x0000000c0828723c */ /* 0x050ff00000000856 */
        /* <DEDUP_REMOVED lines=9> */
[C---:B-1----:R-:W-:Y:S08]  /*1c80*/  HMMA.16816.F16 R88, R8.reuse, R56, R72 ;  /* 0x000000380858723c */ /* 0x042ff00000000848 */
[----:B------:R-:W-:Y:S01]  /*1c90*/  HMMA.16816.F16 R92, R8, R58, R74 ;  /* 0x0000003a085c723c */ /* 0x000fe2000000084a */
[----:B------:R-:W-:Y:S10]  /*1ca0*/  @!UPT UIADD3 URZ, URZ, URZ, URZ ;  /* 0x0000003f3f3ff290 */ /* 0x000ff4000fffe03f */
[----:B------:R-:W-:Y:S01]  /*1cb0*/  @!PT LDS RZ, [RZ] ;  /* 0x00000000fffff984 */ /* 0x000fe20000000800 */
[----:B------:R-:W-:Y:S01]  /*1cc0*/  @!PT LDS RZ, [RZ] ;  /* 0x00000000fffff984 */ /* 0x000fe20000000800 */
[----:B------:R-:W-:Y:S01]  /*1cd0*/  @!PT LDS RZ, [RZ] ;  /* 0x00000000fffff984 */ /* 0x000fe20000000800 */
[----:B------:R-:W-:Y:S01]  /*1ce0*/  @!PT LDS RZ, [RZ] ;  /* 0x00000000fffff984 */ /* 0x000fe20000000800 */
[----:B------:R-:W-:Y:S11]  /*1cf0*/  MEMBAR.ALL.CTA ;  /* 0x0000000000007992 */ /* 0x000ff60000008000 */
[----:B------:R1:W-:Y:S02]  /*1d00*/  ATOMS.ARRIVE.64 RZ, [R0+URZ+0x10] ;  /* 0x0000100000ff7f8c */ /* 0x0003e4000c80043f */
.L_x_1:
[----:B------:R-:W2:Y:S04]  /*1d10*/  S2R R5, SR_CTAID.Y ;  /* 0x0000000000057919 */ /* 0x000ea80000002600 */
[----:B------:R-:W3:Y:S01]  /*1d20*/  S2R R3, SR_CTAID.X ;  /* 0x0000000000037919 */ /* 0x000ee20000002500 */
[----:B--2---:R-:W-:-:S04]  /*1d30*/  IMAD R2, R5, 0x8, R94 ;  /* 0x0000000805027824 */ /* 0x004fc800078e025e */
[----:B------:R-:W-:Y:S02]  /*1d40*/  IMAD.SHL.U32 R2, R2, 0x10, RZ ;  /* 0x0000001002027824 */ /* 0x000fe400078e00ff */
[----:B---3--:R-:W-:-:S03]  /*1d50*/  IMAD.SHL.U32 R3, R3, 0x80, RZ ;  /* 0x0000008003037824 */ /* 0x008fc600078e00ff */
[C---:B------:R-:W-:Y:S01]  /*1d60*/  ISETP.GE.AND P0, PT, R2.reuse, c[0x0][0x178], PT ;  /* 0x00005e0002007a0c */ /* 0x040fe20003f06270 */
[----:B------:R-:W-:Y:S01]  /*1d70*/  IMAD R2, R2, c[0x0][0x17c], RZ ;  /* 0x00005f0002027a24 */ /* 0x000fe200078e02ff */
[C---:B------:R-:W-:Y:S02]  /*1d80*/  IADD3 R11, R3.reuse, 0x10, RZ ;  /* 0x00000010030b7810 */ /* 0x040fe40007ffe0ff */
[C---:B------:R-:W-:Y:S02]  /*1d90*/  ISETP.GE.OR P1, PT, R3.reuse, c[0x0][0x17c], P0 ;  /* 0x00005f0003007a0c */ /* 0x040fe40000726670 */
[----:B------:R-:W-:Y:S02]  /*1da0*/  IADD3 R13, R3, 0x20, RZ ;  /* 0x00000020030d7810 */ /* 0x000fe40007ffe0ff */
[----:B-1----:R-:W-:-:S09]  /*1db0*/  SHF.R.S32.HI R0, RZ, 0x1f, R2 ;  /* 0x0000001fff007819 */ /* 0x002fd20000011402 */
[----:B------:R-:W-:Y:S05]  /*1dc0*/  @P1 BRA `(.L_x_22) ;  /* 0x0000013000001947 */ /* 0x000fea0003800000 */
[----:B------:R-:W1:Y:S01]  /*1dd0*/  S2R R4, SR_LANEID ;  /* 0x0000000000047919 */ /* 0x000e620000000000 */
[----:B------:R-:W-:Y:S01]  /*1de0*/  IMAD.MOV.U32 R9, RZ, RZ, c[0x0][0x17c] ;  /* 0x00005f00ff097624 */ /* 0x000fe200078e00ff */
[C---:B------:R-:W-:Y:S01]  /*1df0*/  IADD3 R6, P1, R3.reuse, R2, RZ ;  /* 0x0000000203067210 */ /* 0x040fe20007f3e0ff */
[----:B------:R-:W-:Y:S01]  /*1e00*/  IMAD.MOV.U32 R5, RZ, RZ, RZ ;  /* 0x000000ffff057224 */ /* 0x000fe200078e00ff */
[----:B------:R-:W-:Y:S02]  /*1e10*/  WARPSYNC 0xffffffff ;  /* 0xffffffff00007948 */ /* 0x000fe40003800000 */
[----:B------:R-:W-:Y:S02]  /*1e20*/  SHF.R.U32.HI R9, RZ, 0x1, R9 ;  /* 0x00000001ff097819 */ /* 0x000fe40000011609 */
[----:B------:R-:W-:Y:S02]  /*1e30*/  LEA.HI.X.SX32 R17, R3, R0, 0x1, P1 ;  /* 0x0000000003117211 */ /* 0x000fe400008f0eff */
[----:B------:R-:W-:-:S02]  /*1e40*/  LEA R15, P1, R6, c[0x0][0x170], 0x1 ;  /* 0x00005c00060f7a11 */ /* 0x000fc400078208ff */
[----:B-1----:R-:W-:Y:S02]  /*1e50*/  SHF.R.U32.HI R7, RZ, 0x2, R4 ;  /* 0x00000002ff077819 */ /* 0x002fe40000011604 */
[----:B------:R-:W-:-:S05]  /*1e60*/  LOP3.LUT R4, R4, 0x3, RZ, 0xc0, !PT ;  /* 0x0000000304047812 */ /* 0x000fca00078ec0ff */
[----:B------:R-:W-:Y:S01]  /*1e70*/  IMAD.WIDE.U32 R4, R7, R9, R4 ;  /* 0x0000000907047225 */ /* 0x000fe200078e0004 */
[----:B------:R-:W-:-:S04]  /*1e80*/  LEA.HI.X R7, R6, c[0x0][0x174], R17, 0x1, P1 ;  /* 0x00005d0006077a11 */ /* 0x000fc800008f0c11 */
[----:B------:R-:W-:-:S04]  /*1e90*/  LEA R6, P1, R4, R15, 0x2 ;  /* 0x0000000f04067211 */ /* 0x000fc800078210ff */
[----:B------:R-:W-:-:S05]  /*1ea0*/  LEA.HI.X R7, R4, R7, R5, 0x2, P1 ;  /* 0x0000000704077211 */ /* 0x000fca00008f1405 */
[----:B------:R-:W-:Y:S01]  /*1eb0*/  IMAD.WIDE.U32 R4, R9, 0x20, R6 ;  /* 0x0000002009047825 */ /* 0x000fe200078e0006 */
[----:B------:R1:W-:Y:S04]  /*1ec0*/  STG.E [R6.64], R80 ;  /* 0x0000005006007986 */ /* 0x0003e8000c101924 */
[----:B------:R1:W-:Y:S04]  /*1ed0*/  STG.E [R4.64], R81 ;  /* 0x0000005104007986 */ /* 0x0003e8000c101924 */
[----:B------:R1:W-:Y:S04]  /*1ee0*/  STG.E [R6.64+0x10], R82 ;  /* 0x0000105206007986 */ /* 0x0003e8000c101924 */
[----:B------:R1:W-:Y:S02]  /*1ef0*/  STG.E [R4.64+0x10], R83 ;  /* 0x0000105304007986 */ /* 0x0003e4000c101924 */
.L_x_22:
[----:B------:R-:W-:Y:S02]  /*1f00*/  ISETP.GE.OR P6, PT, R11, c[0x0][0x17c], P0 ;  /* 0x00005f000b007a0c */ /* 0x000fe400007c6670 */
[----:B------:R-:W-:-:S02]  /*1f10*/  IADD3 R9, R3, 0x30, RZ ;  /* 0x0000003003097810 */ /* 0x000fc40007ffe0ff */
[C---:B------:R-:W-:Y:S02]  /*1f20*/  IADD3 R15, R3.reuse, 0x40, RZ ;  /* 0x00000040030f7810 */ /* 0x040fe40007ffe0ff */
[C---:B------:R-:W-:Y:S02]  /*1f30*/  IADD3 R17, R3.reuse, 0x50, RZ ;  /* 0x0000005003117810 */ /* 0x040fe40007ffe0ff */
[C---:B------:R-:W-:Y:S02]  /*1f40*/  IADD3 R19, R3.reuse, 0x60, RZ ;  /* 0x0000006003137810 */ /* 0x040fe40007ffe0ff */
[----:B------:R-:W-:Y:S02]  /*1f50*/  IADD3 R3, R3, 0x70, RZ ;  /* 0x0000007003037810 */ /* 0x000fe40007ffe0ff */
[----:B------:R-:W-:Y:S02]  /*1f60*/  ISETP.GE.OR P5, PT, R13, c[0x0][0x17c], P0 ;  /* 0x00005f000d007a0c */ /* 0x000fe400007a6670 */
[----:B------:R-:W-:-:S02]  /*1f70*/  ISETP.GE.OR P4, PT, R9, c[0x0][0x17c], P0 ;  /* 0x00005f0009007a0c */ /* 0x000fc40000786670 */
[----:B------:R-:W-:Y:S02]  /*1f80*/  ISETP.GE.OR P3, PT, R15, c[0x0][0x17c], P0 ;  /* 0x00005f000f007a0c */ /* 0x000fe40000766670 */
[----:B------:R-:W-:Y:S02]  /*1f90*/  ISETP.GE.OR P2, PT, R17, c[0x0][0x17c], P0 ;  /* 0x00005f0011007a0c */ /* 0x000fe40000746670 */
[----:B------:R-:W-:Y:S02]  /*1fa0*/  ISETP.GE.OR P1, PT, R19, c[0x0][0x17c], P0 ;  /* 0x00005f0013007a0c */ /* 0x000fe40000726670 */
[----:B------:R-:W-:Y:S01]  /*1fb0*/  ISETP.GE.OR P0, PT, R3, c[0x0][0x17c], P0 ;  /* 0x00005f0003007a0c */ /* 0x000fe20000706670 */
[----:B------:R-:W-:Y:S07]  /*1fc0*/  @P6 BRA `(.L_x_23) ;  /* 0x0000013000006947 */ /* 0x000fee0003800000 */
[----:B-1----:R-:W1:Y:S01]  /*1fd0*/  S2R R4, SR_LANEID ;  /* 0x0000000000047919 */ /* 0x002e620000000000 */
[----:B------:R-:W-:Y:S01]  /*1fe0*/  IMAD.MOV.U32 R5, RZ, RZ, c[0x0][0x17c] ;  /* 0x00005f00ff057624 */ /* 0x000fe200078e00ff */
[----:B------:R-:W-:Y:S01]  /*1ff0*/  IADD3 R8, P6, R2, R11, RZ ;  /* 0x0000000b02087210 */ /* 0x000fe20007fde0ff */
[----:B------:R-:W-:Y:S03]  /*2000*/  WARPSYNC 0xffffffff ;  /* 0xffffffff00007948 */ /* 0x000fe60003800000 */
[----:B------:R-:W-:Y:S01]  /*2010*/  SHF.R.U32.HI R23, RZ, 0x1, R5 ;  /* 0x00000001ff177819 */ /* 0x000fe20000011605 */
[----:B------:R-:W-:Y:S01]  /*2020*/  IMAD.MOV.U32 R5, RZ, RZ, RZ ;  /* 0x000000ffff057224 */ /* 0x000fe200078e00ff */
[----:B------:R-:W-:-:S02]  /*2030*/  LEA.HI.X.SX32 R21, R11, R0, 0x1, P6 ;  /* 0x000000000b157211 */ /* 0x000fc400030f0eff */
[----:B------:R-:W-:Y:S02]  /*2040*/  LEA R11, P6, R8, c[0x0][0x170], 0x1 ;  /* 0x00005c00080b7a11 */ /* 0x000fe400078c08ff */
        /* <DEDUP_REMOVED lines=11> */
.L_x_23:
[----:B------:R-:W-:Y:S05]  /*2100*/  @P5 BRA `(.L_x_24) ;  /* 0x0000013000005947 */ /* 0x000fea0003800000 */
        /* <DEDUP_REMOVED lines=19> */
.L_x_24:
        /* <DEDUP_REMOVED lines=20> */
.L_x_25:
        /* <DEDUP_REMOVED lines=20> */
.L_x_26:
        /* <DEDUP_REMOVED lines=20> */
.L_x_27:
        /* <DEDUP_REMOVED lines=20> */
.L_x_28:
[----:B------:R-:W-:Y:S05]  /*2740*/  @P0 EXIT ;  /* 0x000000000000094d */ /* 0x000fea0003800000 */
[----:B-1----:R-:W1:Y:S01]  /*2750*/  S2R R4, SR_LANEID ;  /* 0x0000000000047919 */ /* 0x002e620000000000 */
[----:B------:R-:W-:Y:S01]  /*2760*/  IMAD.MOV.U32 R7, RZ, RZ, c[0x0][0x17c] ;  /* 0x00005f00ff077624 */ /* 0x000fe200078e00ff */
[----:B------:R-:W-:Y:S01]  /*2770*/  IADD3 R6, P0, R2, R3, RZ ;  /* 0x0000000302067210 */ /* 0x000fe20007f1e0ff */
[----:B------:R-:W-:Y:S03]  /*2780*/  WARPSYNC 0xffffffff ;  /* 0xffffffff00007948 */ /* 0x000fe60003800000 */
[----:B------:R-:W-:-:S02]  /*2790*/  SHF.R.U32.HI R11, RZ, 0x1, R7 ;  /* 0x00000001ff0b7819 */ /* 0x000fc40000011607 */
[----:B------:R-:W-:Y:S01]  /*27a0*/  LEA.HI.X.SX32 R9, R3, R0, 0x1, P0 ;  /* 0x0000000003097211 */ /* 0x000fe200000f0eff */
[----:B------:R-:W-:Y:S01]  /*27b0*/  IMAD.MOV.U32 R3, RZ, RZ, RZ ;  /* 0x000000ffff037224 */ /* 0x000fe200078e00ff */
        /* <DEDUP_REMOVED lines=8> */
[----:B------:R-:W-:Y:S04]  /*2840*/  STG.E [R2.64], R88 ;  /* 0x0000005802007986 */ /* 0x000fe8000c101924 */
[----:B------:R-:W-:Y:S04]  /*2850*/  STG.E [R4.64], R89 ;  /* 0x0000005904007986 */ /* 0x000fe8000c101924 */
[----:B------:R-:W-:Y:S04]  /*2860*/  STG.E [R2.64+0x10], R92 ;  /* 0x0000105c02007986 */ /* 0x000fe8000c101924 */
[----:B------:R-:W-:Y:S01]  /*2870*/  STG.E [R4.64+0x10], R93 ;  /* 0x0000105d04007986 */ /* 0x000fe2000c101924 */
[----:B------:R-:W-:Y:S05]  /*2880*/  EXIT ;  /* 0x000000000000794d */ /* 0x000fea0003800000 */
.L_x_0:
[----:B-1----:R-:W-:-:S05]  /*2890*/  IMAD.MOV.U32 R0, RZ, RZ, c[0x0][0x180] ;  /* 0x00006000ff007624 */ /* 0x002fca00078e00ff */
[----:B------:R-:W-:-:S13]  /*28a0*/  ISETP.GE.AND P0, PT, R0, 0x1, PT ;  /* 0x000000010000780c */ /* 0x000fda0003f06270 */
[----:B------:R-:W-:Y:S05]  /*28b0*/  @!P0 EXIT ;  /* 0x000000000000894d */ /* 0x000fea0003800000 */
[----:B------:R-:W-:Y:S01]  /*28c0*/  IADD3 R2, R0, 0x1f, RZ ;  /* 0x0000001f00027810 */ /* 0x000fe20007ffe0ff */
[C---:B------:R-:W-:Y:S01]  /*28d0*/  IMAD.SHL.U32 R0, R22.reuse, 0x8, RZ ;  /* 0x0000000816007824 */ /* 0x040fe200078e00ff */
[----:B------:R-:W-:Y:S01]  /*28e0*/  IADD3 R24, R22, 0x40, RZ ;  /* 0x0000004016187810 */ /* 0x000fe20007ffe0ff */
[----:B------:R-:W1:Y:S01]  /*28f0*/  S2R R26, SR_CTAID.Y ;  /* 0x00000000001a7919 */ /* 0x000e620000002600 */
[----:B------:R-:W-:Y:S01]  /*2900*/  SHF.R.S32.HI R5, RZ, 0x1f, R2 ;  /* 0x0000001fff057819 */ /* 0x000fe20000011402 */
[----:B------:R-:W-:Y:S01]  /*2910*/  IMAD.MOV.U32 R18, RZ, RZ, RZ ;  /* 0x000000ffff127224 */ /* 0x000fe200078e00ff */
[----:B------:R-:W-:Y:S01]  /*2920*/  SHF.R.S32.HI R3, RZ, 0x1f, R0 ;  /* 0x0000001fff037819 */ /* 0x000fe20000011400 */
[----:B------:R-:W2:Y:S01]  /*2930*/  S2R R28, SR_CTAID.X ;  /* 0x00000000001c7919 */ /* 0x000ea20000002500 */
[----:B------:R-:W-:Y:S02]  /*2940*/  LEA.HI R33, R5, R2, RZ, 0x5 ;  /* 0x0000000205217211 */ /* 0x000fe400078f28ff */
[----:B------:R-:W-:-:S02]  /*2950*/  LEA.HI R2, R3, R0, RZ, 0x5 ;  /* 0x0000000003027211 */ /* 0x000fc400078f28ff */
[----:B------:R-:W-:Y:S02]  /*2960*/  IADD3 R23, R22, 0x20, RZ ;  /* 0x0000002016177810 */ /* 0x000fe40007ffe0ff */
[----:B------:R-:W-:Y:S01]  /*2970*/  LOP3.LUT R25, R2, 0xffffffe0, RZ, 0xc0, !PT ;  /* 0xffffffe002197812 */ /* 0x000fe200078ec0ff */
[----:B------:R-:W-:Y:S01]  /*2980*/  IMAD.SHL.U32 R2, R24, 0x8, RZ ;  /* 0x0000000818027824 */ /* 0x000fe200078e00ff */
[----:B------:R-:W-:Y:S01]  /*2990*/  LEA.HI R3, R3, R0, RZ, 0x7 ;  /* 0x0000000003037211 */ /* 0x000fe200078f38ff */
[----:B------:R-:W-:Y:S01]  /*29a0*/  IMAD.SHL.U32 R4, R23, 0x8, RZ ;  /* 0x0000000817047824 */ /* 0x000fe200078e00ff */
[----:B------:R-:W-:Y:S01]  /*29b0*/  SHF.R.S32.HI R31, RZ, 0x1f, R22 ;  /* 0x0000001fff1f7819 */ /* 0x000fe20000011416 */
[----:B------:R-:W-:Y:S01]  /*29c0*/  IMAD.IADD R25, R0, 0x1, -R25 ;  /* 0x0000000100197824 */ /* 0x000fe200078e0a19 */
[----:B------:R-:W-:Y:S02]  /*29d0*/  SHF.R.S32.HI R7, RZ, 0x1f, R2 ;  /* 0x0000001fff077819 */ /* 0x000fe40000011402 */
[----:B------:R-:W-:-:S02]  /*29e0*/  LOP3.LUT R3, R3, 0xffffff80, RZ, 0xc0, !PT ;  /* 0xffffff8003037812 */ /* 0x000fc400078ec0ff */
[----:B------:R-:W-:Y:S02]  /*29f0*/  SHF.R.S32.HI R5, RZ, 0x1f, R4 ;  /* 0x0000001fff057819 */ /* 0x000fe40000011404 */
[CC--:B------:R-:W-:Y:S01]  /*2a00*/  LEA.HI R6, R7.reuse, R2.reuse, RZ, 0x5 ;  /* 0x0000000207067211 */ /* 0x0c0fe200078f28ff */
[----:B------:R-:W-:Y:S01]  /*2a10*/  IMAD.IADD R3, R0, 0x1, -R3 ;  /* 0x0000000100037824 */ /* 0x000fe200078e0a03 */
[----:B------:R-:W-:Y:S02]  /*2a20*/  LEA.HI R7, R7, R2, RZ, 0x7 ;  /* 0x0000000207077211 */ /* 0x000fe400078f38ff */
[CC--:B------:R-:W-:Y:S01]  /*2a30*/  LEA.HI R0, R5.reuse, R4.reuse, RZ, 0x5 ;  /* 0x0000000405007211 */ /* 0x0c0fe200078f28ff */
[----:B--2---:R-:W-:Y:S01]  /*2a40*/  IMAD R39, R28, 0x80, R3 ;  /* 0x000000801c277824 */ /* 0x004fe200078e0203 */
[----:B------:R-:W-:Y:S02]  /*2a50*/  LEA.HI R5, R5, R4, RZ, 0x7 ;  /* 0x0000000405057211 */ /* 0x000fe400078f38ff */
[----:B------:R-:W-:-:S02]  /*2a60*/  LOP3.LUT R29, R6, 0xffffffe0, RZ, 0xc0, !PT ;  /* 0xffffffe0061d7812 */ /* 0x000fc400078ec0ff */
[----:B------:R-:W-:Y:S02]  /*2a70*/  LOP3.LUT R7, R7, 0xffffff80, RZ, 0xc0, !PT ;  /* 0xffffff8007077812 */ /* 0x000fe400078ec0ff */
[----:B------:R-:W-:Y:S01]  /*2a80*/  LOP3.LUT R27, R0, 0xffffffe0, RZ, 0xc0, !PT ;  /* 0xffffffe0001b7812 */ /* 0x000fe200078ec0ff */
[C---:B------:R-:W-:Y:S01]  /*2a90*/  IMAD.IADD R29, R2.reuse, 0x1, -R29 ;  /* 0x00000001021d7824 */ /* 0x040fe200078e0a1d */
[----:B------:R-:W-:Y:S01]  /*2aa0*/  LOP3.LUT R5, R5, 0xffffff80, RZ, 0xc0, !PT ;  /* 0xffffff8005057812 */ /* 0x000fe200078ec0ff */
[----:B------:R-:W-:Y:S01]  /*2ab0*/  IMAD.IADD R47, R2, 0x1, -R7 ;  /* 0x00000001022f7824 */ /* 0x000fe200078e0a07 */
[----:B------:R-:W-:Y:S01]  /*2ac0*/  SHF.R.S32.HI R2, RZ, 0x1f, R23 ;  /* 0x0000001fff027819 */ /* 0x000fe20000011417 */
[C---:B------:R-:W-:Y:S01]  /*2ad0*/  IMAD.IADD R27, R4.reuse, 0x1, -R27 ;  /* 0x00000001041b7824 */ /* 0x040fe200078e0a1b */
[----:B------:R-:W-:Y:S01]  /*2ae0*/  SHF.R.S32.HI R7, RZ, 0x1f, R24 ;  /* 0x0000001fff077819 */ /* 0x000fe20000011418 */
[----:B------:R-:W-:Y:S01]  /*2af0*/  IMAD.IADD R5, R4, 0x1, -R5 ;  /* 0x0000000104057824 */ /* 0x000fe200078e0a05 */
[-C--:B------:R-:W-:Y:S01]  /*2b00*/  LEA.HI R4, R2, R23.reuse, RZ, 0x2 ;  /* 0x0000001702047211 */ /* 0x080fe200078f10ff */
[----:B------:R-:W-:Y:S01]  /*2b10*/  IMAD R46, R28, 0x80, R47 ;  /* 0x000000801c2e7824 */ /* 0x000fe200078e022f */
[----:B------:R-:W-:Y:S01]  /*2b20*/  LEA.HI R35, R2, R23, RZ, 0x4 ;  /* 0x0000001702237211 */ /* 0x000fe200078f20ff */
[----:B------:R-:W-:Y:S01]  /*2b30*/  IMAD R43, R28, 0x80, R5 ;  /* 0x000000801c2b7824 */ /* 0x000fe200078e0205 */
[----:B------:R-:W-:-:S02]  /*2b40*/  LEA.HI R0, R31, R22, RZ, 0x2 ;  /* 0x000000161f007211 */ /* 0x000fc400078f10ff */
[----:B------:R-:W-:Y:S02]  /*2b50*/  LEA.HI R2, R7, R24, RZ, 0x2 ;  /* 0x0000001807027211 */ /* 0x000fe400078f10ff */
[----:B------:R-:W-:Y:S02]  /*2b60*/  LEA.HI R31, R31, R22, RZ, 0x4 ;  /* 0x000000161f1f7211 */ /* 0x000fe400078f20ff */
[----:B------:R-:W-:Y:S02]  /*2b70*/  SHF.R.S32.HI R0, RZ, 0x2, R0 ;  /* 0x00000002ff007819 */ /* 0x000fe40000011400 */
[----:B------:R-:W-:Y:S02]  /*2b80*/  LEA.HI R37, R7, R24, RZ, 0x4 ;  /* 0x0000001807257211 */ /* 0x000fe400078f20ff */
[----:B------:R-:W-:Y:S01]  /*2b90*/  SHF.R.S32.HI R4, RZ, 0x2, R4 ;  /* 0x00000002ff047819 */ /* 0x000fe20000011404 */
[----:B-1----:R-:W-:Y:S01]  /*2ba0*/  IMAD R50, R26, 0x80, R0 ;  /* 0x000000801a327824 */ /* 0x002fe200078e0200 */
[----:B------:R-:W-:Y:S01]  /*2bb0*/  SHF.R.S32.HI R2, RZ, 0x2, R2 ;  /* 0x00000002ff027819 */ /* 0x000fe20000011402 */
[----:B------:R-:W-:Y:S01]  /*2bc0*/  IMAD R36, R0, 0x20, R25 ;  /* 0x0000002000247824 */ /* 0x000fe200078e0219 */
[----:B------:R-:W-:Y:S01]  /*2bd0*/  IADD3 R49, -R22, 0x1ff, RZ ;  /* 0x000001ff16317810 */ /* 0x000fe20007ffe1ff */
[C---:B------:R-:W-:Y:S01]  /*2be0*/  IMAD R51, R26.reuse, 0x80, R4 ;  /* 0x000000801a337824 */ /* 0x040fe200078e0204 */
[----:B------:R-:W-:Y:S01]  /*2bf0*/  SHF.R.S32.HI R31, RZ, 0x4, R31 ;  /* 0x00000004ff1f7819 */ /* 0x000fe2000001141f */
[----:B------:R-:W-:Y:S01]  /*2c00*/  IMAD R52, R26, 0x80, R2 ;  /* 0x000000801a347824 */ /* 0x000fe200078e0202 */
[----:B------:R-:W-:Y:S01]  /*2c10*/  SHF.R.S32.HI R35, RZ, 0x4, R35 ;  /* 0x00000004ff237819 */ /* 0x000fe20000011423 */
[----:B------:R-:W-:Y:S01]  /*2c20*/  IMAD R34, R50, c[0x0][0x180], RZ ;  /* 0x0000600032227a24 */ /* 0x000fe200078e02ff */
[----:B------:R-:W-:Y:S01]  /*2c30*/  SHF.R.S32.HI R37, RZ, 0x4, R37 ;  /* 0x00000004ff257819 */ /* 0x000fe20000011425 */
[----:B------:R-:W-:Y:S01]  /*2c40*/  IMAD R38, R31, 0x80, R3 ;  /* 0x000000801f267824 */ /* 0x000fe200078e0203 */
[----:B------:R-:W-:Y:S01]  /*2c50*/  LEA.HI R32, R49, 0x1, RZ, 0x1b ;  /* 0x0000000131207811 */ /* 0x000fe200078fd8ff */
[----:B------:R-:W-:Y:S01]  /*2c60*/  IMAD R40, R51, c[0x0][0x180], RZ ;  /* 0x0000600033287a24 */ /* 0x000fe200078e02ff */
[----:B------:R-:W-:Y:S01]  /*2c70*/  IADD3 R30, R22, 0x60, RZ ;  /* 0x00000060161e7810 */ /* 0x000fe20007ffe0ff */
[----:B------:R-:W-:Y:S01]  /*2c80*/  IMAD R41, R52, c[0x0][0x180], RZ ;  /* 0x0000600034297a24 */ /* 0x000fe200078e02ff */
[----:B------:R-:W-:Y:S01]  /*2c90*/  LOP3.LUT R32, R32, 0x3, RZ, 0xc0, !PT ;  /* 0x0000000320207812 */ /* 0x000fe200078ec0ff */
[----:B------:R-:W-:Y:S01]  /*2ca0*/  IMAD R42, R4, 0x20, R27 ;  /* 0x00000020042a7824 */ /* 0x000fe200078e021b */
[----:B------:R-:W-:Y:S01]  /*2cb0*/  SHF.R.S32.HI R33, RZ, 0x5, R33 ;  /* 0x00000005ff217819 */ /* 0x000fe20000011421 */
[----:B------:R-:W-:-:S02]  /*2cc0*/  IMAD R44, R35, 0x80, R5 ;  /* 0x00000080232c7824 */ /* 0x000fc400078e0205 */
[----:B------:R-:W-:Y:S02]  /*2cd0*/  IMAD R45, R2, 0x20, R29 ;  /* 0x00000020022d7824 */ /* 0x000fe400078e021d */
[----:B------:R-:W-:Y:S02]  /*2ce0*/  IMAD R47, R37, 0x80, R47 ;  /* 0x00000080252f7824 */ /* 0x000fe400078e022f */
.L_x_59:
[----:B------:R-:W-:Y:S01]  /*2cf0*/  ISETP.NE.AND P0, PT, R22, RZ, PT ;  /* 0x000000ff1600720c */ /* 0x000fe20003f05270 */
[----:B------:R-:W-:Y:S01]  /*2d00*/  YIELD ;  /* 0x0000000000007946 */ /* 0x000fe20003800000 */
[----:B------:R-:W-:Y:S01]  /*2d10*/  SHF.R.U32.HI R0, RZ, 0x1, R18 ;  /* 0x00000001ff007819 */ /* 0x000fe20000011612 */
[----:B------:R-:W-:Y:S01]  /*2d20*/  BSSY B6, `(.L_x_29) ;  /* 0x0000016000067945 */ /* 0x000fe20003800000 */
[----:B------:R-:W-:Y:S02]  /*2d30*/  LOP3.LUT R19, R18, 0x1, RZ, 0xc0, !PT ;  /* 0x0000000112137812 */ /* 0x000fe400078ec0ff */
[----:B------:R-:W-:-:S07]  /*2d40*/  LOP3.LUT R53, R0, 0x1, RZ, 0xc, !PT ;  /* 0x0000000100357812 */ /* 0x000fce00078e0cff */
[----:B-1----:R-:W-:Y:S05]  /*2d50*/  @P0 BRA `(.L_x_30) ;  /* 0x0000012000000947 */ /* 0x002fea0003800000 */
[----:B------:R-:W-:Y:S01]  /*2d60*/  IMAD.MOV.U32 R2, RZ, RZ, R53 ;  /* 0x000000ffff027224 */ /* 0x000fe200078e0035 */
[----:B------:R-:W-:Y:S01]  /*2d70*/  MOV R0, 0x0 ;  /* 0x0000000000007802 */ /* 0x000fe20000000f00 */
[----:B------:R-:W-:Y:S01]  /*2d80*/  IMAD.MOV.U32 R3, RZ, RZ, RZ ;  /* 0x000000ffff037224 */ /* 0x000fe200078e00ff */
[----:B------:R1:W-:Y:S01]  /*2d90*/  STL.64 [R1], R18 ;  /* 0x0000001201007387 */ /* 0x0003e20000100a00 */
[----:B------:R-:W-:Y:S01]  /*2da0*/  IMAD.MOV.U32 R4, RZ, RZ, c[0x4][0x8] ;  /* 0x01000200ff047624 */ /* 0x000fe200078e00ff */
[----:B------:R1:W2:Y:S01]  /*2db0*/  LDC.64 R8, c[0x4][R0] ;  /* 0x0100000000087b82 */ /* 0x0002a20000000a00 */
[----:B------:R-:W-:Y:S01]  /*2dc0*/  IMAD.MOV.U32 R5, RZ, RZ, c[0x4][0xc] ;  /* 0x01000300ff057624 */ /* 0x000fe200078e00ff */
[----:B------:R1:W-:Y:S01]  /*2dd0*/  STL.64 [R1+0x8], R2 ;  /* 0x0000080201007387 */ /* 0x0003e20000100a00 */
[----:B------:R-:W-:Y:S02]  /*2de0*/  IMAD.MOV.U32 R6, RZ, RZ, R17 ;  /* 0x000000ffff067224 */ /* 0x000fe400078e0011 */
[----:B------:R-:W-:-:S03]  /*2df0*/  IMAD.MOV.U32 R7, RZ, RZ, R16 ;  /* 0x000000ffff077224 */ /* 0x000fc600078e0010 */
[----:B-1----:R-:W-:Y:S01]  /*2e00*/  LEPC R2 ;  /* 0x000000000002734e */ /* 0x002fe20000000000 */
[----:B------:R-:W-:-:S02]  /*2e10*/  MOV R11, 0x2e80 ;  /* 0x00002e80000b7802 */ /* 0x000fc40000000f00 */
[----:B------:R-:W-:Y:S02]  /*2e20*/  MOV R20, 0x2e00 ;  /* 0x00002e0000147802 */ /* 0x000fe40000000f00 */
[----:B------:R-:W-:Y:S02]  /*2e30*/  MOV R21, 0x0 ;  /* 0x0000000000157802 */ /* 0x000fe40000000f00 */
[----:B------:R-:W-:Y:S02]  /*2e40*/  MOV R0, 0x0 ;  /* 0x0000000000007802 */ /* 0x000fe40000000f00 */
[----:B------:R-:W-:-:S04]  /*2e50*/  IADD3 R20, P0, P1, -R20, R11, R2 ;  /* 0x0000000b14147210 */ /* 0x000fc8000791e102 */
[----:B------:R-:W-:-:S04]  /*2e60*/  IADD3.X R21, ~R0, R21, R3, P0, P1 ;  /* 0x0000001500157210 */ /* 0x000fc800007e2503 */
[----:B--2---:R-:W-:Y:S05]  /*2e70*/  CALL.ABS.NOINC R8 ;  /* 0x0000000008007343 */ /* 0x004fea0003c00000 */
.L_x_30:
[----:B------:R-:W-:Y:S05]  /*2e80*/  BSYNC B6 ;  /* 0x0000000000067941 */ /* 0x000fea0003800000 */
.L_x_29:
[----:B------:R-:W-:Y:S01]  /*2e90*/  ISETP.GE.U32.AND P0, PT, R18, 0x2, PT ;  /* 0x000000021200780c */ /* 0x000fe20003f06070 */
[----:B------:R-:W-:-:S12]  /*2ea0*/  BSSY B0, `(.L_x_31) ;  /* 0x000000f000007945 */ /* 0x000fd80003800000 */
[----:B------:R-:W-:Y:S05]  /*2eb0*/  @!P0 BRA `(.L_x_32) ;  /* 0x000000d000008947 */ /* 0x000fea0003800000 */
[----:B------:R-:W-:Y:S01]  /*2ec0*/  LEA R0, R19, 0x10, 0x3 ;  /* 0x0000001013007811 */ /* 0x000fe200078e18ff */
[----:B------:R-:W-:-:S04]  /*2ed0*/  IMAD.U32 R48, R53, -0x80000000, RZ ;  /* 0x8000000035307824 */ /* 0x000fc800078e00ff */
[----:B------:R-:W1:Y:S02]  /*2ee0*/  LDS R3, [R0+0x4] ;  /* 0x0000040000037984 */ /* 0x000e640000000800 */
[----:B-1----:R-:W-:Y:S02]  /*2ef0*/  LOP3.LUT P0, RZ, R3, 0x80000000, R48, 0x48, !PT ;  /* 0x8000000003ff7812 */ /* 0x002fe40007804830 */
[----:B------:R-:W-:Y:S09]  /*2f00*/  NOP ;  /* 0x0000000000007918 */ /* 0x000ff20000000000 */
.L_x_35:
[----:B------:R-:W-:Y:S01]  /*2f10*/  YIELD ;  /* 0x0000000000007946 */ /* 0x000fe20003800000 */
[----:B------:R-:W-:Y:S01]  /*2f20*/  BSSY B1, `(.L_x_33) ;  /* 0x0000005000017945 */ /* 0x000fe20003800000 */
[----:B------:R-:W-:Y:S05]  /*2f30*/  @P0 BRA `(.L_x_34) ;  /* 0x0000003000000947 */ /* 0x000fea0003800000 */
[----:B------:R-:W1:Y:S02]  /*2f40*/  LDS R3, [R0+0x4] ;  /* 0x0000040000037984 */ /* 0x000e640000000800 */
[----:B-1----:R-:W-:Y:S02]  /*2f50*/  LOP3.LUT P0, RZ, R3, 0x80000000, R48, 0x48, !PT ;  /* 0x8000000003ff7812 */ /* 0x002fe40007804830 */
[----:B------:R-:W-:Y:S06]  /*2f60*/  NOP ;  /* 0x0000000000007918 */ /* 0x000fec0000000000 */
.L_x_34:
[----:B------:R-:W-:Y:S05]  /*2f70*/  BSYNC B1 ;  /* 0x0000000000017941 */ /* 0x000fea0003800000 */
.L_x_33:
[----:B------:R-:W-:Y:S05]  /*2f80*/  @!P0 BRA `(.L_x_35) ;  /* 0xffffff8000008947 */ /* 0x000fea000383ffff */
.L_x_32:
[----:B------:R-:W-:Y:S05]  /*2f90*/  BSYNC B0 ;  /* 0x0000000000007941 */ /* 0x000fea0003800000 */
.L_x_31:
[----:B------:R-:W-:Y:S01]  /*2fa0*/  ISETP.NE.AND P3, PT, R32, RZ, PT ;  /* 0x000000ff2000720c */ /* 0x000fe20003f65270 */
[----:B------:R-:W-:Y:S01]  /*2fb0*/  BSSY B0, `(.L_x_36) ;  /* 0x000003a000007945 */ /* 0x000fe20003800000 */
[----:B------:R-:W-:-:S02]  /*2fc0*/  IMAD.SHL.U32 R3, R19, 0x2000, RZ ;  /* 0x0000200013037824 */ /* 0x000fc400078e00ff */
[----:B------:R-:W-:-:S09]  /*2fd0*/  IMAD.MOV.U32 R0, RZ, RZ, R22 ;  /* 0x000000ffff007224 */ /* 0x000fd200078e0016 */
[----:B------:R-:W-:Y:S05]  /*2fe0*/  @!P3 BRA `(.L_x_37) ;  /* 0x000003600000b947 */ /* 0x000fea0003800000 */
[----:B------:R-:W-:Y:S01]  /*2ff0*/  IMAD R7, R18, 0x20, R25 ;  /* 0x0000002012077824 */ /* 0x000fe200078e0219 */
[----:B------:R-:W-:Y:S01]  /*3000*/  BSSY B1, `(.L_x_38) ;  /* 0x000000f000017945 */ /* 0x000fe20003800000 */
[----:B------:R-:W-:-:S03]  /*3010*/  ISETP.NE.AND P1, PT, R32, 0x1, PT ;  /* 0x000000012000780c */ /* 0x000fc60003f25270 */
[----:B------:R-:W-:-:S04]  /*3020*/  ISETP.GE.AND P0, PT, R7, c[0x0][0x180], PT ;  /* 0x0000600007007a0c */ /* 0x000fc80003f06270 */
[----:B------:R-:W-:-:S13]  /*3030*/  ISETP.GE.OR P0, PT, R50, c[0x0][0x178], P0 ;  /* 0x00005e0032007a0c */ /* 0x000fda0000706670 */
[----:B------:R-:W-:Y:S05]  /*3040*/  @P0 BRA `(.L_x_39) ;  /* 0x000000a000000947 */ /* 0x000fea0003800000 */
[----:B------:R-:W-:Y:S02]  /*3050*/  SHF.R.S32.HI R5, RZ, 0x1f, R7 ;  /* 0x0000001fff057819 */ /* 0x000fe40000011407 */
[----:B------:R-:W-:Y:S01]  /*3060*/  IADD3 R0, P0, R34, R7, RZ ;  /* 0x0000000722007210 */ /* 0x000fe20007f1e0ff */
[----:B------:R-:W-:-:S03]  /*3070*/  IMAD R7, R36, 0x2, R3 ;  /* 0x0000000224077824 */ /* 0x000fc600078e0203 */
[----:B------:R-:W-:Y:S02]  /*3080*/  LEA.HI.X.SX32 R5, R34, R5, 0x1, P0 ;  /* 0x0000000522057211 */ /* 0x000fe400000f0eff */
[----:B------:R-:W-:-:S04]  /*3090*/  LEA R4, P0, R0, c[0x0][0x160], 0x1 ;  /* 0x0000580000047a11 */ /* 0x000fc800078008ff */
[----:B------:R-:W-:-:S05]  /*30a0*/  LEA.HI.X R5, R0, c[0x0][0x164], R5, 0x1, P0 ;  /* 0x0000590000057a11 */ /* 0x000fca00000f0c05 */
[----:B------:R-:W-:Y:S01]  /*30b0*/  @!PT LDS RZ, [RZ] ;  /* 0x00000000fffff984 */ /* 0x000fe20000000800 */
[----:B------:R-:W-:Y:S01]  /*30c0*/  @!PT LDS RZ, [RZ] ;  /* 0x00000000fffff984 */ /* 0x000fe20000000800 */
[----:B------:R-:W-:Y:S01]  /*30d0*/  @!PT LDS RZ, [RZ] ;  /* 0x00000000fffff984 */ /* 0x000fe20000000800 */
[----:B------:R1:W-:Y:S04]  /*30e0*/  LDGSTS.E.128 [R7+0x80], [R4.64] ;  /* 0x0008000004077fae */ /* 0x0003e8000b921c64 */
.L_x_39:
[----:B------:R-:W-:Y:S05]  /*30f0*/  BSYNC B1 ;  /* 0x0000000000017941 */ /* 0x000fea0003800000 */
.L_x_38:
[----:B------:R-:W-:Y:S01]  /*3100*/  IMAD.MOV.U32 R0, RZ, RZ, R23 ;  /* 0x000000ffff007224 */ /* 0x000fe200078e0017 */
[----:B------:R-:W-:Y:S05]  /*3110*/  @!P1 BRA `(.L_x_37) ;  /* 0x0000023000009947 */ /* 0x000fea0003800000 */
[----:B-1----:R-:W-:Y:S01]  /*3120*/  IMAD R7, R18, 0x20, R27 ;  /* 0x0000002012077824 */ /* 0x002fe200078e021b */
        /* <DEDUP_REMOVED lines=15> */
.L_x_41:
[----:B------:R-:W-:Y:S05]  /*3220*/  BSYNC B1 ;  /* 0x0000000000017941 */ /* 0x000fea0003800000 */
.L_x_40:
[----:B------:R-:W-:Y:S01]  /*3230*/  IMAD.MOV.U32 R0, RZ, RZ, R24 ;  /* 0x000000ffff007224 */ /* 0x000fe200078e0018 */
[----:B------:R-:W-:Y:S05]  /*3240*/  @!P1 BRA `(.L_x_37) ;  /* 0x0000010000009947 */ /* 0x000fea0003800000 */
[----:B------:R-:W-:Y:S02]  /*3250*/  IMAD R2, R18, 0x20, R29 ;  /* 0x0000002012027824 */ /* 0x000fe400078e021d */
[----:B------:R-:W-:-:S03]  /*3260*/  IMAD.MOV.U32 R0, RZ, RZ, R30 ;  /* 0x000000ffff007224 */ /* 0x000fc600078e001e */
[----:B------:R-:W-:-:S04]  /*3270*/  ISETP.GE.AND P0, PT, R2, c[0x0][0x180], PT ;  /* 0x0000600002007a0c */ /* 0x000fc80003f06270 */
[----:B------:R-:W-:-:S13]  /*3280*/  ISETP.GE.OR P0, PT, R52, c[0x0][0x178], P0 ;  /* 0x00005e0034007a0c */ /* 0x000fda0000706670 */
[----:B------:R-:W-:Y:S05]  /*3290*/  @P0 BRA `(.L_x_37) ;  /* 0x000000b000000947 */ /* 0x000fea0003800000 */
[----:B------:R-:W-:Y:S01]  /*32a0*/  SHF.R.S32.HI R0, RZ, 0x1f, R2 ;  /* 0x0000001fff007819 */ /* 0x000fe20000011402 */
[----:B-1----:R-:W-:Y:S01]  /*32b0*/  IMAD R7, R45, 0x2, R3 ;  /* 0x000000022d077824 */ /* 0x002fe200078e0203 */
[----:B------:R-:W-:-:S04]  /*32c0*/  IADD3 R2, P0, R41, R2, RZ ;  /* 0x0000000229027210 */ /* 0x000fc80007f1e0ff */
[----:B------:R-:W-:Y:S01]  /*32d0*/  LEA.HI.X.SX32 R5, R41, R0, 0x1, P0 ;  /* 0x0000000029057211 */ /* 0x000fe200000f0eff */
[----:B------:R-:W-:Y:S01]  /*32e0*/  IMAD.MOV.U32 R0, RZ, RZ, R30 ;  /* 0x000000ffff007224 */ /* 0x000fe200078e001e */
[----:B------:R-:W-:-:S04]  /*32f0*/  LEA R4, P0, R2, c[0x0][0x160], 0x1 ;  /* 0x0000580002047a11 */ /* 0x000fc800078008ff */
[----:B------:R-:W-:-:S05]  /*3300*/  LEA.HI.X R5, R2, c[0x0][0x164], R5, 0x1, P0 ;  /* 0x0000590002057a11 */ /* 0x000fca00000f0c05 */
[----:B------:R-:W-:Y:S01]  /*3310*/  @!PT LDS RZ, [RZ] ;  /* 0x00000000fffff984 */ /* 0x000fe20000000800 */
[----:B------:R-:W-:Y:S01]  /*3320*/  @!PT LDS RZ, [RZ] ;  /* 0x00000000fffff984 */ /* 0x000fe20000000800 */
[----:B------:R-:W-:Y:S01]  /*3330*/  @!PT LDS RZ, [RZ] ;  /* 0x00000000fffff984 */ /* 0x000fe20000000800 */
[----:B------:R1:W-:Y:S04]  /*3340*/  LDGSTS.E.128 [R7+0x80], [R4.64] ;  /* 0x0008000004077fae */ /* 0x0003e8000b921c64 */
.L_x_37:
[----:B------:R-:W-:Y:S05]  /*3350*/  BSYNC B0 ;  /* 0x0000000000007941 */ /* 0x000fea0003800000 */
.L_x_36:
[----:B------:R-:W-:Y:S01]  /*3360*/  ISETP.GE.U32.AND P4, PT, R49, 0x60, PT ;  /* 0x000000603100780c */ /* 0x000fe20003f86070 */
[----:B------:R-:W-:-:S12]  /*3370*/  BSSY B0, `(.L_x_42) ;  /* 0x0000064000007945 */ /* 0x000fd80003800000 */
[----:B------:R-:W-:Y:S05]  /*3380*/  @!P4 BRA `(.L_x_43) ;  /* 0x000006200000c947 */ /* 0x000fea0003800000 */
[----:B------:R-:W-:-:S05]  /*3390*/  IMAD.SHL.U32 R2, R0, 0x8, RZ ;  /* 0x0000000800027824 */ /* 0x000fca00078e00ff */
.L_x_46:
[----:B-1----:R-:W-:Y:S01]  /*33a0*/  SHF.R.S32.HI R5, RZ, 0x1f, R2 ;  /* 0x0000001fff057819 */ /* 0x002fe20000011402 */
[----:B------:R-:W-:Y:S01]  /*33b0*/  BSSY B1, `(.L_x_44) ;  /* 0x000005c000017945 */ /* 0x000fe20003800000 */
[----:B------:R-:W-:Y:S02]  /*33c0*/  IADD3 R8, R2, 0x100, RZ ;  /* 0x0000010002087810 */ /* 0x000fe40007ffe0ff */
[----:B------:R-:W-:Y:S02]  /*33d0*/  LEA.HI R4, R5, R2, RZ, 0x5 ;  /* 0x0000000205047211 */ /* 0x000fe400078f28ff */
[----:B------:R-:W-:Y:S02]  /*33e0*/  SHF.R.S32.HI R9, RZ, 0x1f, R8 ;  /* 0x0000001fff097819 */ /* 0x000fe40000011408 */
[----:B------:R-:W-:Y:S02]  /*33f0*/  LOP3.LUT R7, R4, 0xffffffe0, RZ, 0xc0, !PT ;  /* 0xffffffe004077812 */ /* 0x000fe400078ec0ff */
[----:B------:R-:W-:-:S02]  /*3400*/  SHF.R.S32.HI R5, RZ, 0x1f, R0 ;  /* 0x0000001fff057819 */ /* 0x000fc40000011400 */
[----:B------:R-:W-:Y:S01]  /*3410*/  IADD3 R6, R0, 0x20, RZ ;  /* 0x0000002000067810 */ /* 0x000fe20007ffe0ff */
[----:B------:R-:W-:Y:S01]  /*3420*/  IMAD.IADD R20, R2, 0x1, -R7 ;  /* 0x0000000102147824 */ /* 0x000fe200078e0a07 */
[----:B------:R-:W-:Y:S02]  /*3430*/  LEA.HI R4, R9, R8, RZ, 0x5 ;  /* 0x0000000809047211 */ /* 0x000fe400078f28ff */
[----:B------:R-:W-:Y:S01]  /*3440*/  LEA.HI R5, R5, R0, RZ, 0x2 ;  /* 0x0000000005057211 */ /* 0x000fe200078f10ff */
[----:B------:R-:W-:Y:S01]  /*3450*/  IMAD R11, R18, 0x20, R20 ;  /* 0x00000020120b7824 */ /* 0x000fe200078e0214 */
[----:B------:R-:W-:Y:S02]  /*3460*/  SHF.R.S32.HI R9, RZ, 0x1f, R6 ;  /* 0x0000001fff097819 */ /* 0x000fe40000011406 */
[----:B------:R-:W-:Y:S02]  /*3470*/  LOP3.LUT R7, R4, 0xffffffe0, RZ, 0xc0, !PT ;  /* 0xffffffe004077812 */ /* 0x000fe400078ec0ff */
[----:B------:R-:W-:-:S02]  /*3480*/  SHF.R.S32.HI R21, RZ, 0x2, R5 ;  /* 0x00000002ff157819 */ /* 0x000fc40000011405 */
[----:B------:R-:W-:Y:S01]  /*3490*/  LEA.HI R9, R9, R6, RZ, 0x2 ;  /* 0x0000000609097211 */ /* 0x000fe200078f10ff */
[----:B------:R-:W-:Y:S01]  /*34a0*/  IMAD.IADD R54, R8, 0x1, -R7 ;  /* 0x0000000108367824 */ /* 0x000fe200078e0a07 */
[----:B------:R-:W-:Y:S01]  /*34b0*/  IADD3 R6, R2, 0x200, RZ ;  /* 0x0000020002067810 */ /* 0x000fe20007ffe0ff */
[----:B------:R-:W-:Y:S01]  /*34c0*/  IMAD R8, R26, 0x80, R21 ;  /* 0x000000801a087824 */ /* 0x000fe200078e0215 */
[----:B------:R-:W-:Y:S01]  /*34d0*/  SHF.R.S32.HI R53, RZ, 0x2, R9 ;  /* 0x00000002ff357819 */ /* 0x000fe20000011409 */
[----:B------:R-:W-:Y:S01]  /*34e0*/  IMAD R12, R18, 0x20, R54 ;  /* 0x00000020120c7824 */ /* 0x000fe200078e0236 */
[----:B------:R-:W-:Y:S02]  /*34f0*/  ISETP.GE.AND P1, PT, R11, c[0x0][0x180], PT ;  /* 0x000060000b007a0c */ /* 0x000fe40003f26270 */
[----:B------:R-:W-:Y:S01]  /*3500*/  SHF.R.S32.HI R5, RZ, 0x1f, R6 ;  /* 0x0000001fff057819 */ /* 0x000fe20000011406 */
[----:B------:R-:W-:Y:S01]  /*3510*/  IMAD R9, R26, 0x80, R53 ;  /* 0x000000801a097824 */ /* 0x000fe200078e0235 */
[----:B------:R-:W-:-:S02]  /*3520*/  ISETP.GE.OR P1, PT, R8, c[0x0][0x178], P1 ;  /* 0x00005e0008007a0c */ /* 0x000fc40000f26670 */
[----:B------:R-:W-:Y:S02]  /*3530*/  ISETP.GE.AND P0, PT, R12, c[0x0][0x180], PT ;  /* 0x000060000c007a0c */ /* 0x000fe40003f06270 */
[----:B------:R-:W-:Y:S02]  /*3540*/  IADD3 R4, R0, 0x40, RZ ;  /* 0x0000004000047810 */ /* 0x000fe40007ffe0ff */
[----:B------:R-:W-:Y:S02]  /*3550*/  LEA.HI R7, R5, R6, RZ, 0x5 ;  /* 0x0000000605077211 */ /* 0x000fe400078f28ff */
[----:B------:R-:W-:Y:S02]  /*3560*/  ISETP.GE.OR P0, PT, R9, c[0x0][0x178], P0 ;  /* 0x00005e0009007a0c */ /* 0x000fe40000706670 */
[----:B------:R-:W-:Y:S02]  /*3570*/  SHF.R.S32.HI R5, RZ, 0x1f, R4 ;  /* 0x0000001fff057819 */ /* 0x000fe40000011404 */
[----:B------:R-:W-:-:S02]  /*3580*/  LOP3.LUT R7, R7, 0xffffffe0, RZ, 0xc0, !PT ;  /* 0xffffffe007077812 */ /* 0x000fc400078ec0ff */
[----:B------:R-:W-:Y:S01]  /*3590*/  LEA.HI R5, R5, R4, RZ, 0x2 ;  /* 0x0000000405057211 */ /* 0x000fe200078f10ff */
[----:B------:R-:W-:Y:S02]  /*35a0*/  @!P1 IMAD R4, R8, c[0x0][0x180], RZ ;  /* 0x0000600008049a24 */ /* 0x000fe400078e02ff */
[----:B------:R-:W-:Y:S01]  /*35b0*/  IMAD.IADD R56, R6, 0x1, -R7 ;  /* 0x0000000106387824 */ /* 0x000fe200078e0a07 */
[----:B------:R-:W-:Y:S02]  /*35c0*/  SHF.R.S32.HI R55, RZ, 0x2, R5 ;  /* 0x00000002ff377819 */ /* 0x000fe40000011405 */
[----:B------:R-:W-:Y:S01]  /*35d0*/  @!P1 SHF.R.S32.HI R7, RZ, 0x1f, R11 ;  /* 0x0000001fff079819 */ /* 0x000fe2000001140b */
[----:B------:R-:W-:Y:S01]  /*35e0*/  IMAD R57, R18, 0x20, R56 ;  /* 0x0000002012397824 */ /* 0x000fe200078e0238 */
[----:B------:R-:W-:Y:S01]  /*35f0*/  @!P1 IADD3 R10, P5, R11, R4, RZ ;  /* 0x000000040b0a9210 */ /* 0x000fe20007fbe0ff */
[----:B------:R-:W-:Y:S01]  /*3600*/  @!P0 IMAD R5, R9, c[0x0][0x180], RZ ;  /* 0x0000600009058a24 */ /* 0x000fe200078e02ff */
[----:B------:R-:W-:Y:S01]  /*3610*/  IADD3 R9, R0, 0x60, RZ ;  /* 0x0000006000097810 */ /* 0x000fe20007ffe0ff */
[----:B------:R-:W-:Y:S01]  /*3620*/  IMAD R8, R26, 0x80, R55 ;  /* 0x000000801a087824 */ /* 0x000fe200078e0237 */
[----:B------:R-:W-:-:S02]  /*3630*/  ISETP.GE.AND P2, PT, R57, c[0x0][0x180], PT ;  /* 0x0000600039007a0c */ /* 0x000fc40003f46270 */
[----:B------:R-:W-:Y:S02]  /*3640*/  @!P1 LEA.HI.X.SX32 R13, R4, R7, 0x1, P5 ;  /* 0x00000007040d9211 */ /* 0x000fe400028f0eff */
[----:B------:R-:W-:Y:S02]  /*3650*/  @!P0 SHF.R.S32.HI R4, RZ, 0x1f, R12 ;  /* 0x0000001fff048819 */ /* 0x000fe4000001140c */
[----:B------:R-:W-:Y:S02]  /*3660*/  @!P0 IADD3 R6, P5, R12, R5, RZ ;  /* 0x000000050c068210 */ /* 0x000fe40007fbe0ff */
[----:B------:R-:W-:Y:S02]  /*3670*/  ISETP.GE.OR P2, PT, R8, c[0x0][0x178], P2 ;  /* 0x00005e0008007a0c */ /* 0x000fe40001746670 */
[----:B------:R-:W-:Y:S02]  /*3680*/  @!P0 LEA.HI.X.SX32 R5, R5, R4, 0x1, P5 ;  /* 0x0000000405058211 */ /* 0x000fe400028f0eff */
[----:B------:R-:W-:-:S02]  /*3690*/  IADD3 R12, R2, 0x300, RZ ;  /* 0x00000300020c7810 */ /* 0x000fc40007ffe0ff */
[C---:B------:R-:W-:Y:S02]  /*36a0*/  @!P0 LEA R4, P5, R6.reuse, c[0x0][0x160], 0x1 ;  /* 0x0000580006048a11 */ /* 0x040fe400078a08ff */
[----:B------:R-:W-:Y:S02]  /*36b0*/  SHF.R.S32.HI R7, RZ, 0x1f, R12 ;  /* 0x0000001fff077819 */ /* 0x000fe4000001140c */
[----:B------:R-:W-:Y:S02]  /*36c0*/  @!P0 LEA.HI.X R5, R6, c[0x0][0x164], R5, 0x1, P5 ;  /* 0x0000590006058a11 */ /* 0x000fe400028f0c05 */
[----:B------:R-:W-:Y:S01]  /*36d0*/  @!P1 LEA R6, P5, R10, c[0x0][0x160], 0x1 ;  /* 0x000058000a069a11 */ /* 0x000fe200078a08ff */
[----:B------:R-:W-:Y:S01]  /*36e0*/  @!P2 IMAD R8, R8, c[0x0][0x180], RZ ;  /* 0x000060000808aa24 */ /* 0x000fe200078e02ff */
[----:B------:R-:W-:Y:S02]  /*36f0*/  LEA.HI R11, R7, R12, RZ, 0x5 ;  /* 0x0000000c070b7211 */ /* 0x000fe400078f28ff */
[----:B------:R-:W-:-:S02]  /*3700*/  @!P1 LEA.HI.X R7, R10, c[0x0][0x164], R13, 0x1, P5 ;  /* 0x000059000a079a11 */ /* 0x000fc400028f0c0d */
[----:B------:R-:W-:Y:S02]  /*3710*/  SHF.R.S32.HI R10, RZ, 0x1f, R9 ;  /* 0x0000001fff0a7819 */ /* 0x000fe40000011409 */
[----:B------:R-:W-:Y:S02]  /*3720*/  LOP3.LUT R13, R11, 0xffffffe0, RZ, 0xc0, !PT ;  /* 0xffffffe00b0d7812 */ /* 0x000fe400078ec0ff */
[----:B------:R-:W-:Y:S02]  /*3730*/  @!P2 SHF.R.S32.HI R15, RZ, 0x1f, R57 ;  /* 0x0000001fff0fa819 */ /* 0x000fe40000011439 */
[----:B------:R-:W-:Y:S01]  /*3740*/  @!P2 IADD3 R14, P5, R57, R8, RZ ;  /* 0x00000008390ea210 */ /* 0x000fe20007fbe0ff */
[----:B------:R-:W-:Y:S01]  /*3750*/  IMAD.IADD R57, R12, 0x1, -R13 ;  /* 0x000000010c397824 */ /* 0x000fe200078e0a0d */
[----:B------:R-:W-:Y:S01]  /*3760*/  LEA.HI R11, R10, R9, RZ, 0x2 ;  /* 0x000000090a0b7211 */ /* 0x000fe200078f10ff */
[----:B------:R-:W-:Y:S01]  /*3770*/  @!P1 IMAD R10, R21, 0x20, R20 ;  /* 0x00000020150a9824 */ /* 0x000fe200078e0214 */
[----:B------:R-:W-:Y:S01]  /*3780*/  @!P2 LEA.HI.X.SX32 R15, R8, R15, 0x1, P5 ;  /* 0x0000000f080fa211 */ /* 0x000fe200028f0eff */
[----:B------:R-:W-:Y:S01]  /*3790*/  @!P0 IMAD R12, R53, 0x20, R54 ;  /* 0x00000020350c8824 */ /* 0x000fe200078e0236 */
[----:B------:R-:W-:Y:S01]  /*37a0*/  @!P2 LEA R8, P5, R14, c[0x0][0x160], 0x1 ;  /* 0x000058000e08aa11 */ /* 0x000fe200078a08ff */
[----:B------:R-:W-:Y:S01]  /*37b0*/  @!P1 IMAD R13, R10, 0x2, R3 ;  /* 0x000000020a0d9824 */ /* 0x000fe200078e0203 */
[----:B------:R-:W-:Y:S01]  /*37c0*/  SHF.R.S32.HI R21, RZ, 0x2, R11 ;  /* 0x00000002ff157819 */ /* 0x000fe2000001140b */
[----:B------:R-:W-:Y:S01]  /*37d0*/  @!P2 IMAD R10, R55, 0x20, R56 ;  /* 0x00000020370aa824 */ /* 0x000fe200078e0238 */
[----:B------:R-:W-:Y:S01]  /*37e0*/  @!P2 LEA.HI.X R9, R14, c[0x0][0x164], R15, 0x1, P5 ;  /* 0x000059000e09aa11 */ /* 0x000fe200028f0c0f */
[--C-:B------:R-:W-:Y:S01]  /*37f0*/  @!P0 IMAD R11, R12, 0x2, R3.reuse ;  /* 0x000000020c0b8824 */ /* 0x100fe200078e0203 */
[----:B------:R-:W-:Y:S01]  /*3800*/  @!PT LDS RZ, [RZ] ;  /* 0x00000000fffff984 */ /* 0x000fe20000000800 */
[----:B------:R-:W-:Y:S01]  /*3810*/  @!PT LDS RZ, [RZ] ;  /* 0x00000000fffff984 */ /* 0x000fe20000000800 */
[----:B------:R-:W-:Y:S01]  /*3820*/  @!PT LDS RZ, [RZ] ;  /* 0x00000000fffff984 */ /* 0x000fe20000000800 */
[----:B------:R1:W-:Y:S01]  /*3830*/  @!P1 LDGSTS.E.128 [R13+0x80], [R6.64] ;  /* 0x00080000060d9fae */ /* 0x0003e2000b921c64 */
[----:B------:R-:W-:Y:S01]  /*3840*/  @!P2 IMAD R15, R10, 0x2, R3 ;  /* 0x000000020a0fa824 */ /* 0x000fe200078e0203 */
[----:B------:R-:W-:Y:S01]  /*3850*/  IADD3 R10, R0, 0x80, RZ ;  /* 0x00000080000a7810 */ /* 0x000fe20007ffe0ff */
[----:B------:R-:W-:Y:S01]  /*3860*/  IMAD R53, R18, 0x20, R57 ;  /* 0x0000002012357824 */ /* 0x000fe200078e0239 */
[----:B------:R1:W-:Y:S01]  /*3870*/  @!P0 LDGSTS.E.128 [R11+0x80], [R4.64] ;  /* 0x00080000040b8fae */ /* 0x0003e2000b921c64 */
[----:B------:R-:W-:Y:S01]  /*3880*/  IMAD R12, R26, 0x80, R21 ;  /* 0x000000801a0c7824 */ /* 0x000fe200078e0215 */
[----:B------:R-:W-:-:S02]  /*3890*/  ISETP.GE.AND P0, PT, R0, 0x180, PT ;  /* 0x000001800000780c */ /* 0x000fc40003f06270 */
[----:B------:R1:W-:Y:S01]  /*38a0*/  @!P2 LDGSTS.E.128 [R15+0x80], [R8.64] ;  /* 0x00080000080fafae */ /* 0x0003e2000b921c64 */
[----:B------:R-:W-:-:S04]  /*38b0*/  ISETP.GE.AND P1, PT, R53, c[0x0][0x180], PT ;  /* 0x0000600035007a0c */ /* 0x000fc80003f26270 */
[----:B------:R-:W-:-:S13]  /*38c0*/  ISETP.GE.OR P1, PT, R12, c[0x0][0x178], P1 ;  /* 0x00005e000c007a0c */ /* 0x000fda0000f26670 */
[----:B------:R-:W-:Y:S05]  /*38d0*/  @P1 BRA `(.L_x_45) ;  /* 0x0000009000001947 */ /* 0x000fea0003800000 */
[----:B-1----:R-:W-:Y:S01]  /*38e0*/  IMAD R0, R12, c[0x0][0x180], RZ ;  /* 0x000060000c007a24 */ /* 0x002fe200078e02ff */
[----:B------:R-:W-:-:S04]  /*38f0*/  SHF.R.S32.HI R5, RZ, 0x1f, R53 ;  /* 0x0000001fff057819 */ /* 0x000fc80000011435 */
[----:B------:R-:W-:-:S04]  /*3900*/  IADD3 R6, P1, R53, R0, RZ ;  /* 0x0000000035067210 */ /* 0x000fc80007f3e0ff */
[----:B------:R-:W-:Y:S01]  /*3910*/  LEA.HI.X.SX32 R5, R0, R5, 0x1, P1 ;  /* 0x0000000500057211 */ /* 0x000fe200008f0eff */
[----:B------:R-:W-:Y:S01]  /*3920*/  IMAD R0, R21, 0x20, R57 ;  /* 0x0000002015007824 */ /* 0x000fe200078e0239 */
[----:B------:R-:W-:-:S03]  /*3930*/  LEA R4, P1, R6, c[0x0][0x160], 0x1 ;  /* 0x0000580006047a11 */ /* 0x000fc600078208ff */
[----:B------:R-:W-:Y:S01]  /*3940*/  IMAD R7, R0, 0x2, R3 ;  /* 0x0000000200077824 */ /* 0x000fe200078e0203 */
[----:B------:R-:W-:-:S05]  /*3950*/  LEA.HI.X R5, R6, c[0x0][0x164], R5, 0x1, P1 ;  /* 0x0000590006057a11 */ /* 0x000fca00008f0c05 */
[----:B------:R1:W-:Y:S04]  /*3960*/  LDGSTS.E.128 [R7+0x80], [R4.64] ;  /* 0x0008000004077fae */ /* 0x0003e8000b921c64 */
.L_x_45:
[----:B-1----:R-:W-:Y:S05]  /*3970*/  BSYNC B1 ;  /* 0x0000000000017941 */ /* 0x002fea0003800000 */
.L_x_44:
[----:B------:R-:W-:Y:S01]  /*3980*/  IMAD.MOV.U32 R0, RZ, RZ, R10 ;  /* 0x000000ffff007224 */ /* 0x000fe200078e000a */
[----:B------:R-:W-:Y:S01]  /*3990*/  IADD3 R2, R2, 0x400, RZ ;  /* 0x0000040002027810 */ /* 0x000fe20007ffe0ff */
[----:B------:R-:W-:Y:S05]  /*39a0*/  @!P0 BRA `(.L_x_46) ;  /* 0xfffff9f000008947 */ /* 0x000fea000383ffff */
.L_x_43:
[----:B------:R-:W-:Y:S05]  /*39b0*/  BSYNC B0 ;  /* 0x0000000000007941 */ /* 0x000fea0003800000 */
.L_x_42:
[----:B------:R-:W-:Y:S01]  /*39c0*/  BSSY B0, `(.L_x_47) ;  /* 0x000003c000007945 */ /* 0x000fe20003800000 */
[----:B------:R-:W-:Y:S01]  /*39d0*/  IMAD.MOV.U32 R0, RZ, RZ, R22 ;  /* 0x000000ffff007224 */ /* 0x000fe200078e0016 */
[----:B------:R-:W-:Y:S05]  /*39e0*/  @!P3 BRA `(.L_x_48) ;  /* 0x000003900000b947 */ /* 0x000fea0003800000 */
[----:B------:R-:W-:Y:S01]  /*39f0*/  IMAD R0, R18, 0x20, R31 ;  /* 0x0000002012007824 */ /* 0x000fe200078e021f */
[----:B------:R-:W-:Y:S01]  /*3a00*/  ISETP.GE.AND P0, PT, R39, c[0x0][0x17c], PT ;  /* 0x00005f0027007a0c */ /* 0x000fe20003f06270 */
[----:B------:R-:W-:Y:S01]  /*3a10*/  BSSY B1, `(.L_x_49) ;  /* 0x000000f000017945 */ /* 0x000fe20003800000 */
[----:B------:R-:W-:Y:S02]  /*3a20*/  ISETP.NE.AND P1, PT, R32, 0x1, PT ;  /* 0x000000012000780c */ /* 0x000fe40003f25270 */
[----:B------:R-:W-:-:S13]  /*3a30*/  ISETP.GE.OR P0, PT, R0, c[0x0][0x180], P0 ;  /* 0x0000600000007a0c */ /* 0x000fda0000706670 */
[----:B------:R-:W-:Y:S05]  /*3a40*/  @P0 BRA `(.L_x_50) ;  /* 0x000000b000000947 */ /* 0x000fea0003800000 */
[----:B------:R-:W-:Y:S02]  /*3a50*/  IMAD R0, R0, c[0x0][0x17c], RZ ;  /* 0x00005f0000007a24 */ /* 0x000fe400078e02ff */
[----:B-1----:R-:W-:-:S03]  /*3a60*/  IMAD R7, R38, 0x2, R3 ;  /* 0x0000000226077824 */ /* 0x002fc600078e0203 */
[----:B------:R-:W-:Y:S02]  /*3a70*/  SHF.R.S32.HI R2, RZ, 0x1f, R0 ;  /* 0x0000001fff027819 */ /* 0x000fe40000011400 */
[----:B------:R-:W-:-:S04]  /*3a80*/  IADD3 R0, P0, R39, R0, RZ ;  /* 0x0000000027007210 */ /* 0x000fc80007f1e0ff */
[----:B------:R-:W-:Y:S02]  /*3a90*/  LEA.HI.X.SX32 R5, R39, R2, 0x1, P0 ;  /* 0x0000000227057211 */ /* 0x000fe400000f0eff */
[----:B------:R-:W-:-:S04]  /*3aa0*/  LEA R4, P0, R0, c[0x0][0x168], 0x1 ;  /* 0x00005a0000047a11 */ /* 0x000fc800078008ff */
[----:B------:R-:W-:-:S05]  /*3ab0*/  LEA.HI.X R5, R0, c[0x0][0x16c], R5, 0x1, P0 ;  /* 0x00005b0000057a11 */ /* 0x000fca00000f0c05 */
[----:B------:R-:W-:Y:S01]  /*3ac0*/  @!PT LDS RZ, [RZ] ;  /* 0x00000000fffff984 */ /* 0x000fe20000000800 */
[----:B------:R-:W-:Y:S01]  /*3ad0*/  @!PT LDS RZ, [RZ] ;  /* 0x00000000fffff984 */ /* 0x000fe20000000800 */
[----:B------:R-:W-:Y:S01]  /*3ae0*/  @!PT LDS RZ, [RZ] ;  /* 0x00000000fffff984 */ /* 0x000fe20000000800 */
[----:B------:R1:W-:Y:S04]  /*3af0*/  LDGSTS.E.128 [R7+0x4080], [R4.64] ;  /* 0x0408000004077fae */ /* 0x0003e8000b921c64 */
.L_x_50:
[----:B------:R-:W-:Y:S05]  /*3b00*/  BSYNC B1 ;  /* 0x0000000000017941 */ /* 0x000fea0003800000 */
.L_x_49:
        /* <DEDUP_REMOVED lines=19> */
.L_x_52:
[----:B------:R-:W-:Y:S05]  /*3c40*/  BSYNC B1 ;  /* 0x0000000000017941 */ /* 0x000fea0003800000 */
.L_x_51:
[----:B------:R-:W-:Y:S01]  /*3c50*/  IMAD.MOV.U32 R0, RZ, RZ, R24 ;  /* 0x000000ffff007224 */ /* 0x000fe200078e0018 */
[----:B------:R-:W-:Y:S05]  /*3c60*/  @!P1 BRA `(.L_x_48) ;  /* 0x0000011000009947 */ /* 0x000fea0003800000 */
[----:B-1----:R-:W-:Y:S01]  /*3c70*/  IMAD R5, R18, 0x20, R37 ;  /* 0x0000002012057824 */ /* 0x002fe200078e0225 */
[----:B------:R-:W-:Y:S01]  /*3c80*/  ISETP.GE.AND P0, PT, R46, c[0x0][0x17c], PT ;  /* 0x00005f002e007a0c */ /* 0x000fe20003f06270 */
[----:B------:R-:W-:-:S03]  /*3c90*/  IMAD.MOV.U32 R0, RZ, RZ, R30 ;  /* 0x000000ffff007224 */ /* 0x000fc600078e001e */
[----:B------:R-:W-:-:S13]  /*3ca0*/  ISETP.GE.OR P0, PT, R5, c[0x0][0x180], P0 ;  /* 0x0000600005007a0c */ /* 0x000fda0000706670 */
[----:B------:R-:W-:Y:S05]  /*3cb0*/  @P0 BRA `(.L_x_48) ;  /* 0x000000c000000947 */ /* 0x000fea0003800000 */
[----:B------:R-:W-:-:S05]  /*3cc0*/  IMAD R5, R5, c[0x0][0x17c], RZ ;  /* 0x00005f0005057a24 */ /* 0x000fca00078e02ff */
[----:B------:R-:W-:Y:S02]  /*3cd0*/  SHF.R.S32.HI R7, RZ, 0x1f, R5 ;  /* 0x0000001fff077819 */ /* 0x000fe40000011405 */
[----:B------:R-:W-:-:S04]  /*3ce0*/  IADD3 R5, P0, R46, R5, RZ ;  /* 0x000000052e057210 */ /* 0x000fc80007f1e0ff */
[----:B------:R-:W-:Y:S01]  /*3cf0*/  LEA.HI.X.SX32 R0, R46, R7, 0x1, P0 ;  /* 0x000000072e007211 */ /* 0x000fe200000f0eff */
[----:B------:R-:W-:Y:S01]  /*3d00*/  IMAD R7, R47, 0x2, R3 ;  /* 0x000000022f077824 */ /* 0x000fe200078e0203 */
[----:B------:R-:W-:-:S04]  /*3d10*/  LEA R4, P0, R5, c[0x0][0x168], 0x1 ;  /* 0x00005a0005047a11 */ /* 0x000fc800078008ff */
[----:B------:R-:W-:Y:S01]  /*3d20*/  LEA.HI.X R5, R5, c[0x0][0x16c], R0, 0x1, P0 ;  /* 0x00005b0005057a11 */ /* 0x000fe200000f0c00 */
[----:B------:R-:W-:-:S04]  /*3d30*/  IMAD.MOV.U32 R0, RZ, RZ, R30 ;  /* 0x000000ffff007224 */ /* 0x000fc800078e001e */
[----:B------:R-:W-:Y:S01]  /*3d40*/  @!PT LDS RZ, [RZ] ;  /* 0x00000000fffff984 */ /* 0x000fe20000000800 */
[----:B------:R-:W-:Y:S01]  /*3d50*/  @!PT LDS RZ, [RZ] ;  /* 0x00000000fffff984 */ /* 0x000fe20000000800 */
[----:B------:R-:W-:Y:S01]  /*3d60*/  @!PT LDS RZ, [RZ] ;  /* 0x00000000fffff984 */ /* 0x000fe20000000800 */
[----:B------:R1:W-:Y:S04]  /*3d70*/  LDGSTS.E.128 [R7+0x4080], [R4.64] ;  /* 0x0408000004077fae */ /* 0x0003e8000b921c64 */
.L_x_48:
[----:B------:R-:W-:Y:S05]  /*3d80*/  BSYNC B0 ;  /* 0x0000000000007941 */ /* 0x000fea0003800000 */
.L_x_47:
[----:B------:R-:W-:Y:S01]  /*3d90*/  BSSY B0, `(.L_x_53) ;  /* 0x0000063000007945 */ /* 0x000fe20003800000 */
[----:B------:R-:W-:Y:S05]  /*3da0*/  @!P4 BRA `(.L_x_54) ;  /* 0x000006100000c947 */ /* 0x000fea0003800000 */
.L_x_57:
[C---:B-1----:R-:W-:Y:S01]  /*3db0*/  IADD3 R4, R0.reuse, 0x20, RZ ;  /* 0x0000002000047810 */ /* 0x042fe20007ffe0ff */
[C---:B------:R-:W-:Y:S01]  /*3dc0*/  IMAD.SHL.U32 R2, R0.reuse, 0x8, RZ ;  /* 0x0000000800027824 */ /* 0x040fe200078e00ff */
[----:B------:R-:W-:Y:S01]  /*3dd0*/  IADD3 R8, R0, 0x40, RZ ;  /* 0x0000004000087810 */ /* 0x000fe20007ffe0ff */
[----:B------:R-:W-:Y:S01]  /*3de0*/  BSSY B1, `(.L_x_55) ;  /* 0x000005b000017945 */ /* 0x000fe20003800000 */
[----:B------:R-:W-:Y:S01]  /*3df0*/  SHF.R.S32.HI R7, RZ, 0x1f, R4 ;  /* 0x0000001fff077819 */ /* 0x000fe20000011404 */
[----:B------:R-:W-:Y:S01]  /*3e00*/  IMAD.SHL.U32 R6, R4, 0x8, RZ ;  /* 0x0000000804067824 */ /* 0x000fe200078e00ff */
[----:B------:R-:W-:Y:S01]  /*3e10*/  SHF.R.S32.HI R5, RZ, 0x1f, R2 ;  /* 0x0000001fff057819 */ /* 0x000fe20000011402 */
[----:B------:R-:W-:Y:S01]  /*3e20*/  IMAD.SHL.U32 R11, R8, 0x8, RZ ;  /* 0x00000008080b7824 */ /* 0x000fe200078e00ff */
[----:B------:R-:W-:Y:S02]  /*3e30*/  SHF.R.S32.HI R9, RZ, 0x1f, R8 ;  /* 0x0000001fff097819 */ /* 0x000fe40000011408 */
[----:B------:R-:W-:-:S02]  /*3e40*/  LEA.HI R4, R7, R4, RZ, 0x4 ;  /* 0x0000000407047211 */ /* 0x000fc400078f20ff */
[----:B------:R-:W-:Y:S02]  /*3e50*/  SHF.R.S32.HI R7, RZ, 0x1f, R6 ;  /* 0x0000001fff077819 */ /* 0x000fe40000011406 */
[----:B------:R-:W-:Y:S02]  /*3e60*/  LEA.HI R5, R5, R2, RZ, 0x7 ;  /* 0x0000000205057211 */ /* 0x000fe400078f38ff */
[----:B------:R-:W-:Y:S02]  /*3e70*/  LEA.HI R10, R9, R8, RZ, 0x4 ;  /* 0x00000008090a7211 */ /* 0x000fe400078f20ff */
[----:B------:R-:W-:Y:S02]  /*3e80*/  SHF.R.S32.HI R12, RZ, 0x1f, R11 ;  /* 0x0000001fff0c7819 */ /* 0x000fe4000001140b */
[----:B------:R-:W-:Y:S02]  /*3e90*/  LEA.HI R8, R7, R6, RZ, 0x7 ;  /* 0x0000000607087211 */ /* 0x000fe400078f38ff */
[----:B------:R-:W-:-:S02]  /*3ea0*/  SHF.R.S32.HI R7, RZ, 0x1f, R0 ;  /* 0x0000001fff077819 */ /* 0x000fc40000011400 */
[----:B------:R-:W-:Y:S02]  /*3eb0*/  LOP3.LUT R5, R5, 0xffffff80, RZ, 0xc0, !PT ;  /* 0xffffff8005057812 */ /* 0x000fe400078ec0ff */
[----:B------:R-:W-:Y:S02]  /*3ec0*/  LEA.HI R12, R12, R11, RZ, 0x7 ;  /* 0x0000000b0c0c7211 */ /* 0x000fe400078f38ff */
[----:B------:R-:W-:Y:S01]  /*3ed0*/  LEA.HI R7, R7, R0, RZ, 0x4 ;  /* 0x0000000007077211 */ /* 0x000fe200078f20ff */
[----:B------:R-:W-:Y:S01]  /*3ee0*/  IMAD.IADD R13, R2, 0x1, -R5 ;  /* 0x00000001020d7824 */ /* 0x000fe200078e0a05 */
[----:B------:R-:W-:Y:S02]  /*3ef0*/  LOP3.LUT R9, R8, 0xffffff80, RZ, 0xc0, !PT ;  /* 0xffffff8008097812 */ /* 0x000fe400078ec0ff */
[----:B------:R-:W-:Y:S01]  /*3f00*/  LOP3.LUT R12, R12, 0xffffff80, RZ, 0xc0, !PT ;  /* 0xffffff800c0c7812 */ /* 0x000fe200078ec0ff */
[----:B------:R-:W-:Y:S01]  /*3f10*/  IMAD R15, R28, 0x80, R13 ;  /* 0x000000801c0f7824 */ /* 0x000fe200078e020d */
[----:B------:R-:W-:Y:S01]  /*3f20*/  SHF.R.S32.HI R8, RZ, 0x4, R7 ;  /* 0x00000004ff087819 */ /* 0x000fe20000011407 */
[----:B------:R-:W-:Y:S01]  /*3f30*/  IMAD.IADD R20, R6, 0x1, -R9 ;  /* 0x0000000106147824 */ /* 0x000fe200078e0a09 */
[----:B------:R-:W-:Y:S01]  /*3f40*/  IADD3 R2, R0, 0x60, RZ ;  /* 0x0000006000027810 */ /* 0x000fe20007ffe0ff */
[----:B------:R-:W-:Y:S01]  /*3f50*/  IMAD.IADD R54, R11, 0x1, -R12 ;  /* 0x000000010b367824 */ /* 0x000fe200078e0a0c */
[----:B------:R-:W-:Y:S01]  /*3f60*/  SHF.R.S32.HI R21, RZ, 0x4, R4 ;  /* 0x00000004ff157819 */ /* 0x000fe20000011404 */
[----:B------:R-:W-:Y:S01]  /*3f70*/  IMAD R9, R18, 0x20, R8 ;  /* 0x0000002012097824 */ /* 0x000fe200078e0208 */
[----:B------:R-:W-:Y:S01]  /*3f80*/  ISETP.GE.AND P1, PT, R15, c[0x0][0x17c], PT ;  /* 0x00005f000f007a0c */ /* 0x000fe20003f26270 */
[C---:B------:R-:W-:Y:S01]  /*3f90*/  IMAD R53, R28.reuse, 0x80, R20 ;  /* 0x000000801c357824 */ /* 0x040fe200078e0214 */
[----:B------:R-:W-:Y:S01]  /*3fa0*/  SHF.R.S32.HI R55, RZ, 0x4, R10 ;  /* 0x00000004ff377819 */ /* 0x000fe2000001140a */
[----:B------:R-:W-:Y:S01]  /*3fb0*/  IMAD R56, R28, 0x80, R54 ;  /* 0x000000801c387824 */ /* 0x000fe200078e0236 */
[----:B------:R-:W-:Y:S01]  /*3fc0*/  ISETP.GE.OR P1, PT, R9, c[0x0][0x180], P1 ;  /* 0x0000600009007a0c */ /* 0x000fe20000f26670 */
[----:B------:R-:W-:Y:S01]  /*3fd0*/  IMAD.SHL.U32 R6, R2, 0x8, RZ ;  /* 0x0000000802067824 */ /* 0x000fe200078e00ff */
[----:B------:R-:W-:Y:S01]  /*3fe0*/  ISETP.GE.AND P0, PT, R53, c[0x0][0x17c], PT ;  /* 0x00005f0035007a0c */ /* 0x000fe20003f06270 */
[----:B------:R-:W-:Y:S01]  /*3ff0*/  IMAD R10, R18, 0x20, R21 ;  /* 0x00000020120a7824 */ /* 0x000fe200078e0215 */
[----:B------:R-:W-:Y:S01]  /*4000*/  ISETP.GE.AND P2, PT, R56, c[0x0][0x17c], PT ;  /* 0x00005f0038007a0c */ /* 0x000fe20003f46270 */
[----:B------:R-:W-:Y:S01]  /*4010*/  IMAD R14, R18, 0x20, R55 ;  /* 0x00000020120e7824 */ /* 0x000fe200078e0237 */
[----:B------:R-:W-:-:S02]  /*4020*/  SHF.R.S32.HI R5, RZ, 0x1f, R6 ;  /* 0x0000001fff057819 */ /* 0x000fc40000011406 */
[----:B------:R-:W-:Y:S02]  /*4030*/  ISETP.GE.OR P0, PT, R10, c[0x0][0x180], P0 ;  /* 0x000060000a007a0c */ /* 0x000fe40000706670 */
[----:B------:R-:W-:Y:S02]  /*4040*/  ISETP.GE.OR P2, PT, R14, c[0x0][0x180], P2 ;  /* 0x000060000e007a0c */ /* 0x000fe40001746670 */
[----:B------:R-:W-:Y:S01]  /*4050*/  LEA.HI R7, R5, R6, RZ, 0x7 ;  /* 0x0000000605077211 */ /* 0x000fe200078f38ff */
[----:B------:R-:W-:Y:S01]  /*4060*/  @!P1 IMAD R4, R9, c[0x0][0x17c], RZ ;  /* 0x00005f0009049a24 */ /* 0x000fe200078e02ff */
[----:B------:R-:W-:Y:S02]  /*4070*/  SHF.R.S32.HI R5, RZ, 0x1f, R2 ;  /* 0x0000001fff057819 */ /* 0x000fe40000011402 */
[----:B------:R-:W-:Y:S02]  /*4080*/  LOP3.LUT R7, R7, 0xffffff80, RZ, 0xc0, !PT ;  /* 0xffffff8007077812 */ /* 0x000fe400078ec0ff */
[----:B------:R-:W-:-:S02]  /*4090*/  @!P1 SHF.R.S32.HI R9, RZ, 0x1f, R15 ;  /* 0x0000001fff099819 */ /* 0x000fc4000001140f */
[----:B------:R-:W-:Y:S01]  /*40a0*/  @!P1 IADD3 R12, P3, R15, R4, RZ ;  /* 0x000000040f0c9210 */ /* 0x000fe20007f7e0ff */
[----:B------:R-:W-:Y:S01]  /*40b0*/  IMAD.IADD R57, R6, 0x1, -R7 ;  /* 0x0000000106397824 */ /* 0x000fe200078e0a07 */
[----:B------:R-:W-:Y:S01]  /*40c0*/  LEA.HI R11, R5, R2, RZ, 0x4 ;  /* 0x00000002050b7211 */ /* 0x000fe200078f20ff */
[----:B------:R-:W-:Y:S01]  /*40d0*/  @!P0 IMAD R6, R10, c[0x0][0x17c], RZ ;  /* 0x00005f000a068a24 */ /* 0x000fe200078e02ff */
[----:B------:R-:W-:Y:S01]  /*40e0*/  @!P1 LEA.HI.X.SX32 R5, R4, R9, 0x1, P3 ;  /* 0x0000000904059211 */ /* 0x000fe200018f0eff */
[----:B------:R-:W-:Y:S01]  /*40f0*/  @!P2 IMAD R7, R14, c[0x0][0x17c], RZ ;  /* 0x00005f000e07aa24 */ /* 0x000fe200078e02ff */
[----:B------:R-:W-:Y:S01]  /*4100*/  @!P0 SHF.R.S32.HI R9, RZ, 0x1f, R53 ;  /* 0x0000001fff098819 */ /* 0x000fe20000011435 */
[----:B------:R-:W-:Y:S01]  /*4110*/  @!P1 IMAD R2, R8, 0x80, R13 ;  /* 0x0000008008029824 */ /* 0x000fe200078e020d */
[----:B------:R-:W-:Y:S01]  /*4120*/  @!P1 LEA R4, P3, R12, c[0x0][0x168], 0x1 ;  /* 0x00005a000c049a11 */ /* 0x000fe200078608ff */
[----:B------:R-:W-:Y:S01]  /*4130*/  @!P0 IMAD R10, R21, 0x80, R20 ;  /* 0x00000080150a8824 */ /* 0x000fe200078e0214 */
[----:B------:R-:W-:Y:S01]  /*4140*/  @!P0 IADD3 R15, P4, R53, R6, RZ ;  /* 0x00000006350f8210 */ /* 0x000fe20007f9e0ff */
[----:B------:R-:W-:Y:S01]  /*4150*/  @!P1 IMAD R13, R2, 0x2, R3 ;  /* 0x00000002020d9824 */ /* 0x000fe200078e0203 */
[----:B------:R-:W-:Y:S01]  /*4160*/  @!P2 SHF.R.S32.HI R8, RZ, 0x1f, R56 ;  /* 0x0000001fff08a819 */ /* 0x000fe20000011438 */
[----:B------:R-:W-:Y:S01]  /*4170*/  IMAD R53, R28, 0x80, R57 ;  /* 0x000000801c357824 */ /* 0x000fe200078e0239 */
[----:B------:R-:W-:-:S02]  /*4180*/  @!P2 IADD3 R14, P5, R56, R7, RZ ;  /* 0x00000007380ea210 */ /* 0x000fc40007fbe0ff */
[----:B------:R-:W-:Y:S01]  /*4190*/  @!P1 LEA.HI.X R5, R12, c[0x0][0x16c], R5, 0x1, P3 ;  /* 0x00005b000c059a11 */ /* 0x000fe200018f0c05 */
[----:B------:R-:W-:Y:S01]  /*41a0*/  @!P2 IMAD R12, R55, 0x80, R54 ;  /* 0x00000080370ca824 */ /* 0x000fe200078e0236 */
[----:B------:R-:W-:Y:S02]  /*41b0*/  @!P0 LEA.HI.X.SX32 R20, R6, R9, 0x1, P4 ;  /* 0x0000000906148211 */ /* 0x000fe400020f0eff */
[----:B------:R-:W-:Y:S01]  /*41c0*/  @!P2 LEA.HI.X.SX32 R9, R7, R8, 0x1, P5 ;  /* 0x000000080709a211 */ /* 0x000fe200028f0eff */
[----:B------:R-:W-:Y:S01]  /*41d0*/  @!PT LDS RZ, [RZ] ;  /* 0x00000000fffff984 */ /* 0x000fe20000000800 */
[----:B------:R-:W-:Y:S01]  /*41e0*/  @!PT LDS RZ, [RZ] ;  /* 0x00000000fffff984 */ /* 0x000fe20000000800 */
[----:B------:R-:W-:Y:S01]  /*41f0*/  @!PT LDS RZ, [RZ] ;  /* 0x00000000fffff984 */ /* 0x000fe20000000800 */
[----:B------:R1:W-:Y:S01]  /*4200*/  @!P1 LDGSTS.E.128 [R13+0x4080], [R4.64] ;  /* 0x04080000040d9fae */ /* 0x0003e2000b921c64 */
[C---:B------:R-:W-:Y:S02]  /*4210*/  @!P0 LEA R6, P3, R15.reuse, c[0x0][0x168], 0x1 ;  /* 0x00005a000f068a11 */ /* 0x040fe400078608ff */
[----:B------:R-:W-:Y:S02]  /*4220*/  @!P2 LEA R8, P4, R14, c[0x0][0x168], 0x1 ;  /* 0x00005a000e08aa11 */ /* 0x000fe400078808ff */
[----:B------:R-:W-:Y:S01]  /*4230*/  SHF.R.S32.HI R21, RZ, 0x4, R11 ;  /* 0x00000004ff157819 */ /* 0x000fe2000001140b */
[--C-:B------:R-:W-:Y:S01]  /*4240*/  @!P0 IMAD R11, R10, 0x2, R3.reuse ;  /* 0x000000020a0b8824 */ /* 0x100fe200078e0203 */
[----:B------:R-:W-:Y:S01]  /*4250*/  @!P0 LEA.HI.X R7, R15, c[0x0][0x16c], R20, 0x1, P3 ;  /* 0x00005b000f078a11 */ /* 0x000fe200018f0c14 */
[----:B------:R-:W-:Y:S01]  /*4260*/  @!P2 IMAD R15, R12, 0x2, R3 ;  /* 0x000000020c0fa824 */ /* 0x000fe200078e0203 */
[----:B------:R-:W-:Y:S01]  /*4270*/  @!P2 LEA.HI.X R9, R14, c[0x0][0x16c], R9, 0x1, P4 ;  /* 0x00005b000e09aa11 */ /* 0x000fe200020f0c09 */
[----:B------:R-:W-:Y:S01]  /*4280*/  IMAD R10, R18, 0x20, R21 ;  /* 0x00000020120a7824 */ /* 0x000fe200078e0215 */
[----:B------:R-:W-:Y:S01]  /*4290*/  ISETP.GE.AND P1, PT, R53, c[0x0][0x17c], PT ;  /* 0x00005f0035007a0c */ /* 0x000fe20003f26270 */
[----:B------:R1:W-:Y:S01]  /*42a0*/  @!P0 LDGSTS.E.128 [R11+0x4080], [R6.64] ;  /* 0x04080000060b8fae */ /* 0x0003e2000b921c64 */
[----:B------:R-:W-:-:S02]  /*42b0*/  ISETP.GE.AND P0, PT, R0, 0x180, PT ;  /* 0x000001800000780c */ /* 0x000fc40003f06270 */
[----:B------:R-:W-:Y:S01]  /*42c0*/  ISETP.GE.OR P1, PT, R10, c[0x0][0x180], P1 ;  /* 0x000060000a007a0c */ /* 0x000fe20000f26670 */
[----:B------:R1:W-:Y:S01]  /*42d0*/  @!P2 LDGSTS.E.128 [R15+0x4080], [R8.64] ;  /* 0x04080000080fafae */ /* 0x0003e2000b921c64 */
[----:B------:R-:W-:-:S11]  /*42e0*/  IADD3 R2, R0, 0x80, RZ ;  /* 0x0000008000027810 */ /* 0x000fd60007ffe0ff */
        /* <DEDUP_REMOVED lines=10> */
.L_x_56:
[----:B-1----:R-:W-:Y:S05]  /*4390*/  BSYNC B1 ;  /* 0x0000000000017941 */ /* 0x002fea0003800000 */
.L_x_55:
[----:B------:R-:W-:Y:S01]  /*43a0*/  IMAD.MOV.U32 R0, RZ, RZ, R2 ;  /* 0x000000ffff007224 */ /* 0x000fe200078e0002 */
[----:B------:R-:W-:Y:S05]  /*43b0*/  @!P0 BRA `(.L_x_57) ;  /* 0xfffff9f000008947 */ /* 0x000fea000383ffff */
.L_x_54:
[----:B------:R-:W-:Y:S05]  /*43c0*/  BSYNC B0 ;  /* 0x0000000000007941 */ /* 0x000fea0003800000 */
.L_x_53:
[----:B------:R-:W0:Y:S01]  /*43d0*/  LDGDEPBAR ;  /* 0x00000000000079af */ /* 0x000e220000000000 */
[----:B------:R-:W-:Y:S01]  /*43e0*/  IMAD.SHL.U32 R19, R19, 0x8, RZ ;  /* 0x0000000813137824 */ /* 0x000fe200078e00ff */
[----:B------:R-:W-:-:S04]  /*43f0*/  DEPBAR.LE SB0, 0x0 ;  /* 0x000080000000791a */ /* 0x000fc80000000000 */
[----:B------:R-:W-:Y:S01]  /*4400*/  @!PT LDS RZ, [RZ] ;  /* 0x00000000fffff984 */ /* 0x000fe20000000800 */
[----:B------:R-:W-:Y:S01]  /*4410*/  @!PT LDS RZ, [RZ] ;  /* 0x00000000fffff984 */ /* 0x000fe20000000800 */
[----:B------:R-:W-:Y:S01]  /*4420*/  @!PT LDS RZ, [RZ] ;  /* 0x00000000fffff984 */ /* 0x000fe20000000800 */
[----:B------:R-:W-:Y:S01]  /*4430*/  @!PT LDS RZ, [RZ] ;  /* 0x00000000fffff984 */ /* 0x000fe20000000800 */
[----:B------:R-:W-:Y:S06]  /*4440*/  MEMBAR.ALL.CTA ;  /* 0x0000000000007992 */ /* 0x000fec0000008000 */
[----:B------:R-:W-:Y:S01]  /*4450*/  IADD3 R18, R18, 0x1, RZ ;  /* 0x0000000112127810 */ /* 0x000fe20007ffe0ff */
[----:B------:R2:W-:Y:S03]  /*4460*/  ATOMS.ARRIVE.64 RZ, [R19+URZ] ;  /* 0x0000000013ff7f8c */ /* 0x0005e6000c80043f */
[----:B------:R-:W-:-:S13]  /*4470*/  ISETP.GE.AND P0, PT, R18, R33, PT ;  /* 0x000000211200720c */ /* 0x000fda0003f06270 */
[----:B--2---:R-:W-:Y:S01]  /*4480*/  @P0 CALL.REL.NOINC `(.L_x_58) ;  /* 0x0000001000000944 */ /* 0x004fe20003c00000 */
[----:B------:R-:W-:Y:S05]  /*4490*/  BRA `(.L_x_59) ;  /* 0xffffe85000007947 */ /* 0x000fea000383ffff */
.L_x_58:
[----:B------:R-:W-:Y:S05]  /*44a0*/  EXIT ;  /* 0x000000000000794d */ /* 0x000fea0003800000 */
.L_x_60:
[----:B------:R-:W-:-:S00]  /*44b0*/  BRA `(.L_x_60) ;  /* 0xfffffff000007947 */ /* 0x000fc0000383ffff */
[----:B------:R-:W-:-:S00]  /*44c0*/  NOP ;  /* 0x0000000000007918 */ /* 0x000fc00000000000 */
        /* <DEDUP_REMOVED lines=11> */
.L_x_61:


//--------------------- .nv.global.init           --------------------------
	.section	.nv.global.init,"aw",@progbits
.nv.global.init:
	.type		$str,@object
	.size		$str,($str$1 - $str)
$str:
        /*0000*/ 	.byte	0x5b, 0x50, 0x5d, 0x20, 0x6b, 0x3d, 0x25, 0x64, 0x20, 0x73, 0x3d, 0x25, 0x64, 0x20, 0x65, 0x70
        /*0010*/ 	.byte	0x68, 0x3d, 0x25, 0x6c, 0x6c, 0x75, 0x0a, 0x00
	.type		$str$1,@object
	.size		$str$1,(.L_1 - $str$1)
$str$1:
        /*0018*/ 	.byte	0x5b, 0x43, 0x5d, 0x20, 0x6b, 0x3d, 0x25, 0x64, 0x20, 0x73, 0x3d, 0x25, 0x64, 0x20, 0x66, 0x70
        /*0028*/ 	.byte	0x68, 0x3d, 0x25, 0x6c, 0x6c, 0x75, 0x0a, 0x00
.L_1:


//--------------------- .nv.shared.gemm_mma_kernel --------------------------
	.section	.nv.shared.gemm_mma_kernel,"aw",@nobits
	.sectionflags	@""
	.align	16


//--------------------- SYMBOLS --------------------------

	.type		vprintf,@function
